	.target	sm_80

	.elftype	@"ET_EXEC"


//--------------------- .note.nv.tkinfo           --------------------------
	.section	.note.nv.tkinfo,"",@"SHT_NOTE"
	.sectionflags	@"SHF_NOTE_NV_TKINFO"
	.tkinfo
        /*0018*/ 	.word	0x00000002
        /*0030*/ 	.string	""
        /*0030*/ 	.string	"ptxas"
        /*0030*/ 	.string	"Cuda compilation tools, release 13.0, V13.0.88"
        /*0030*/ 	.string	"Build cuda_13.0.r13.0/compiler.36424714_0"
        /*0030*/ 	.string	"-v  -suppress-debug-info  -lineinfo  -arch sm_80 "



//--------------------- .note.nv.cuinfo           --------------------------
	.section	.note.nv.cuinfo,"",@"SHT_NOTE"
	.sectionflags	@"SHF_NOTE_NV_CUINFO"
        /*0018*/ 	.short	0x0002
        /*001a*/ 	.short	0x0050
        /*001c*/ 	.short	0x0082
	.zero		2


//--------------------- .nv.info                  --------------------------
	.section	.nv.info,"",@"SHT_CUDA_INFO"
	.align	4


	//----- nvinfo : EIATTR_REGCOUNT
	.align		4
        /*0000*/ 	.byte	0x04, 0x2f
        /*0002*/ 	.short	(.L_1 - .L_0)
	.align		4
.L_0:
        /*0004*/ 	.word	index@(matmul_kernel)
        /*0008*/ 	.word	0x000000ff


	//----- nvinfo : EIATTR_FRAME_SIZE
	.align		4
.L_1:
        /*000c*/ 	.byte	0x04, 0x11
        /*000e*/ 	.short	(.L_3 - .L_2)
	.align		4
.L_2:
        /*0010*/ 	.word	index@(matmul_kernel)
        /*0014*/ 	.word	0x000001f8


	//----- nvinfo : EIATTR_MIN_STACK_SIZE
	.align		4
.L_3:
        /*0018*/ 	.byte	0x04, 0x12
        /*001a*/ 	.short	(.L_5 - .L_4)
	.align		4
.L_4:
        /*001c*/ 	.word	index@(matmul_kernel)
        /*0020*/ 	.word	0x000001f8
.L_5:


//--------------------- .nv.info.matmul_kernel    --------------------------
	.section	.nv.info.matmul_kernel,"",@"SHT_CUDA_INFO"
	.sectionflags	@""
	.align	4


	//----- nvinfo : EIATTR_CUDA_API_VERSION
	.align		4
        /*0000*/ 	.byte	0x04, 0x37
        /*0002*/ 	.short	(.L_7 - .L_6)
.L_6:
        /*0004*/ 	.word	0x00000082


	//----- nvinfo : EIATTR_SW2861232_WAR
	.align		4
.L_7:
        /*0008*/ 	.byte	0x01, 0x35
	.zero		2


	//----- nvinfo : EIATTR_PARAM_CBANK
	.align		4
        /*000c*/ 	.byte	0x04, 0x0a
        /*000e*/ 	.short	(.L_9 - .L_8)
	.align		4
.L_8:
        /*0010*/ 	.word	index@(.nv.constant0.matmul_kernel)
        /*0014*/ 	.short	0x0160
        /*0016*/ 	.short	0x0050


	//----- nvinfo : EIATTR_CBANK_PARAM_SIZE
	.align		4
.L_9:
        /*0018*/ 	.byte	0x03, 0x19
        /*001a*/ 	.short	0x0050


	//----- nvinfo : EIATTR_KPARAM_INFO
	.align		4
        /*001c*/ 	.byte	0x04, 0x17
        /*001e*/ 	.short	(.L_11 - .L_10)
.L_10:
        /*0020*/ 	.word	0x00000000
        /*0024*/ 	.short	0x000d
        /*0026*/ 	.short	0x0048
        /*0028*/ 	.byte	0x00, 0xf4, 0x21, 0x00


	//----- nvinfo : EIATTR_KPARAM_INFO
	.align		4
.L_11:
        /*002c*/ 	.byte	0x04, 0x17
        /*002e*/ 	.short	(.L_13 - .L_12)
.L_12:
        /*0030*/ 	.word	0x00000000
        /*0034*/ 	.short	0x000c
        /*0036*/ 	.short	0x0040
        /*0038*/ 	.byte	0x00, 0xf4, 0x21, 0x00


	//----- nvinfo : EIATTR_KPARAM_INFO
	.align		4
.L_13:
        /*003c*/ 	.byte	0x04, 0x17
        /*003e*/ 	.short	(.L_15 - .L_14)
.L_14:
        /*0040*/ 	.word	0x00000000
        /*0044*/ 	.short	0x000b
        /*0046*/ 	.short	0x0038
        /*0048*/ 	.byte	0x00, 0xf0, 0x11, 0x00


	//----- nvinfo : EIATTR_KPARAM_INFO
	.align		4
.L_15:
        /*004c*/ 	.byte	0x04, 0x17
        /*004e*/ 	.short	(.L_17 - .L_16)
.L_16:
        /*0050*/ 	.word	0x00000000
        /*0054*/ 	.short	0x000a
        /*0056*/ 	.short	0x0034
        /*0058*/ 	.byte	0x00, 0xf0, 0x11, 0x00


	//----- nvinfo : EIATTR_KPARAM_INFO
	.align		4
.L_17:
        /*005c*/ 	.byte	0x04, 0x17
        /*005e*/ 	.short	(.L_19 - .L_18)
.L_18:
        /*0060*/ 	.word	0x00000000
        /*0064*/ 	.short	0x0009
        /*0066*/ 	.short	0x0030
        /*0068*/ 	.byte	0x00, 0xf0, 0x11, 0x00


	//----- nvinfo : EIATTR_KPARAM_INFO
	.align		4
.L_19:
        /*006c*/ 	.byte	0x04, 0x17
        /*006e*/ 	.short	(.L_21 - .L_20)
.L_20:
        /*0070*/ 	.word	0x00000000
        /*0074*/ 	.short	0x0008
        /*0076*/ 	.short	0x002c
        /*0078*/ 	.byte	0x00, 0xf0, 0x11, 0x00


	//----- nvinfo : EIATTR_KPARAM_INFO
	.align		4
.L_21:
        /*007c*/ 	.byte	0x04, 0x17
        /*007e*/ 	.short	(.L_23 - .L_22)
.L_22:
        /*0080*/ 	.word	0x00000000
        /*0084*/ 	.short	0x0007
        /*0086*/ 	.short	0x0028
        /*0088*/ 	.byte	0x00, 0xf0, 0x11, 0x00


	//----- nvinfo : EIATTR_KPARAM_INFO
	.align		4
.L_23:
        /*008c*/ 	.byte	0x04, 0x17
        /*008e*/ 	.short	(.L_25 - .L_24)
.L_24:
        /*0090*/ 	.word	0x00000000
        /*0094*/ 	.short	0x0006
        /*0096*/ 	.short	0x0024
        /*0098*/ 	.byte	0x00, 0xf0, 0x11, 0x00


	//----- nvinfo : EIATTR_KPARAM_INFO
	.align		4
.L_25:
        /*009c*/ 	.byte	0x04, 0x17
        /*009e*/ 	.short	(.L_27 - .L_26)
.L_26:
        /*00a0*/ 	.word	0x00000000
        /*00a4*/ 	.short	0x0005
        /*00a6*/ 	.short	0x0020
        /*00a8*/ 	.byte	0x00, 0xf0, 0x11, 0x00


	//----- nvinfo : EIATTR_KPARAM_INFO
	.align		4
.L_27:
        /*00ac*/ 	.byte	0x04, 0x17
        /*00ae*/ 	.short	(.L_29 - .L_28)
.L_28:
        /*00b0*/ 	.word	0x00000000
        /*00b4*/ 	.short	0x0004
        /*00b6*/ 	.short	0x001c
        /*00b8*/ 	.byte	0x00, 0xf0, 0x11, 0x00


	//----- nvinfo : EIATTR_KPARAM_INFO
	.align		4
.L_29:
        /*00bc*/ 	.byte	0x04, 0x17
        /*00be*/ 	.short	(.L_31 - .L_30)
.L_30:
        /*00c0*/ 	.word	0x00000000
        /*00c4*/ 	.short	0x0003
        /*00c6*/ 	.short	0x0018
        /*00c8*/ 	.byte	0x00, 0xf0, 0x11, 0x00


	//----- nvinfo : EIATTR_KPARAM_INFO
	.align		4
.L_31:
        /*00cc*/ 	.byte	0x04, 0x17
        /*00ce*/ 	.short	(.L_33 - .L_32)
.L_32:
        /*00d0*/ 	.word	0x00000000
        /*00d4*/ 	.short	0x0002
        /*00d6*/ 	.short	0x0010
        /*00d8*/ 	.byte	0x00, 0xf4, 0x21, 0x00


	//----- nvinfo : EIATTR_KPARAM_INFO
	.align		4
.L_33:
        /*00dc*/ 	.byte	0x04, 0x17
        /*00de*/ 	.short	(.L_35 - .L_34)
.L_34:
        /*00e0*/ 	.word	0x00000000
        /*00e4*/ 	.short	0x0001
        /*00e6*/ 	.short	0x0008
        /*00e8*/ 	.byte	0x00, 0xf4, 0x21, 0x00


	//----- nvinfo : EIATTR_KPARAM_INFO
	.align		4
.L_35:
        /*00ec*/ 	.byte	0x04, 0x17
        /*00ee*/ 	.short	(.L_37 - .L_36)
.L_36:
        /*00f0*/ 	.word	0x00000000
        /*00f4*/ 	.short	0x0000
        /*00f6*/ 	.short	0x0000
        /*00f8*/ 	.byte	0x00, 0xf4, 0x21, 0x00


	//----- nvinfo : EIATTR_MAXREG_COUNT
	.align		4
.L_37:
        /*00fc*/ 	.byte	0x03, 0x1b
        /*00fe*/ 	.short	0x00ff


	//----- nvinfo : EIATTR_NUM_BARRIERS
	.align		4
        /*0100*/ 	.byte	0x02, 0x4c
        /*0102*/ 	.byte	0x01
	.zero		1


	//----- nvinfo : EIATTR_ANNOTATIONS
	.align		4
        /*0104*/ 	.byte	0x04, 0x55
        /*0106*/ 	.short	(.L_39 - .L_38)


	//   ....[0]....
.L_38:
        /*0108*/ 	.word	0x00000001
        /*010c*/ 	.byte	0x60, 0x05, 0x00, 0x00, 0x01, 0x00, 0x00, 0x00, 0x70, 0x05, 0x00, 0x00, 0x01, 0x00, 0x00, 0x00
        /* <DEDUP_REMOVED lines=154> */
        /*0abc*/ 	.byte	0x50, 0xf1, 0x00, 0x00, 0x01, 0x00, 0x00, 0x00, 0x60, 0xf1, 0x00, 0x00


	//----- nvinfo : EIATTR_MERCURY_ISA_VERSION
	.align		4
.L_39:
        /*0ac8*/ 	.byte	0x03, 0x5f
        /*0aca*/ 	.short	0x0000


	//----- nvinfo : EIATTR_EXIT_INSTR_OFFSETS
	.align		4
        /*0acc*/ 	.byte	0x04, 0x1c
        /*0ace*/ 	.short	(.L_41 - .L_40)


	//   ....[0]....
.L_40:
        /*0ad0*/ 	.word	0x00010060


	//   ....[1]....
        /*0ad4*/ 	.word	0x00010090


	//----- nvinfo : EIATTR_REQNTID
	.align		4
.L_41:
        /*0ad8*/ 	.byte	0x04, 0x10
        /*0ada*/ 	.short	(.L_43 - .L_42)
.L_42:
        /*0adc*/ 	.word	0x00000100
        /*0ae0*/ 	.word	0x00000001
        /*0ae4*/ 	.word	0x00000001
.L_43:


//--------------------- .nv.callgraph             --------------------------
	.section	.nv.callgraph,"",@"SHT_CUDA_CALLGRAPH"
	.align	4
	.sectionentsize	8
	.align		4
        /*0000*/ 	.word	0x00000000
	.align		4
        /*0004*/ 	.word	0xffffffff
	.align		4
        /*0008*/ 	.word	0x00000000
	.align		4
        /*000c*/ 	.word	0xfffffffe
	.align		4
        /*0010*/ 	.word	0x00000000
	.align		4
        /*0014*/ 	.word	0xfffffffd
	.align		4
        /*0018*/ 	.word	0x00000000
	.align		4
        /*001c*/ 	.word	0xfffffffc


//--------------------- .nv.rel.action            --------------------------
	.section	.nv.rel.action,"",@"SHT_CUDA_RELOCINFO"
	.align	8
	.sectionentsize	8
        /*0000*/ 	.byte	0x73, 0x00, 0x00, 0x00, 0x00, 0x00, 0x00, 0x00, 0x00, 0x00, 0x00, 0x11, 0x25, 0x00, 0x05, 0x36


//--------------------- .nv.constant0.matmul_kernel --------------------------
	.section	.nv.constant0.matmul_kernel,"a",@progbits
	.sectionflags	@""
	.align	4
.nv.constant0.matmul_kernel:
	.zero		432


//--------------------- .text.matmul_kernel       --------------------------
	.section	.text.matmul_kernel,"ax",@progbits
	.sectioninfo	@"SHI_REGISTERS=255"
	.align	128
        .global         matmul_kernel
        .type           matmul_kernel,@function
        .size           matmul_kernel,(.L_x_5 - matmul_kernel)
        .other          matmul_kernel,@"STO_CUDA_ENTRY STV_DEFAULT"
matmul_kernel:
.text.matmul_kernel:
[----:B------:R-:W-:-:S03]  /*0000*/  IMAD.MOV.U32 R1, RZ, RZ, c[0x0][0x28] ;  /* 0x00000a00ff017624 */ /* 0x000fc600078e00ff */
[----:B------:R-:W-:Y:S01]  /*0010*/  IMAD.MOV.U32 R0, RZ, RZ, c[0x0][0x17c] ;  /* 0x00005f00ff007624 */ /* 0x000fe200078e00ff */
[----:B------:R-:W0:Y:S01]  /*0020*/  S2R R5, SR_CTAID.X ;  /* 0x0000000000057919 */ /* 0x000e220000002500 */
[----:B------:R-:W-:Y:S01]  /*0030*/  IADD3 R1, R1, -0x1f8, RZ ;  /* 0xfffffe0801017810 */ /* 0x000fe20007ffe0ff */
[----:B------:R-:W-:Y:S01]  /*0040*/  IMAD.MOV.U32 R45, RZ, RZ, c[0x0][0x180] ;  /* 0x00006000ff2d7624 */ /* 0x000fe200078e00ff */
[----:B------:R-:W-:Y:S01]  /*0050*/  ULDC UR4, c[0x0][0x180] ;  /* 0x0000600000047ab9 */ /* 0x000fe20000000800 */
[----:B------:R-:W-:Y:S01]  /*0060*/  IADD3 R0, R0, 0x1ff, RZ ;  /* 0x000001ff00007810 */ /* 0x000fe20007ffe0ff */
[----:B------:R-:W1:Y:S01]  /*0070*/  S2R R40, SR_TID.X ;  /* 0x0000000000287919 */ /* 0x000e620000002100 */
[----:B------:R-:W-:Y:S01]  /*0080*/  ULDC.64 UR6, c[0x0][0x118] ;  /* 0x0000460000067ab9 */ /* 0x000fe20000000a00 */
[----:B------:R-:W-:Y:S02]  /*0090*/  IADD3 R45, R45, 0x3f, RZ ;  /* 0x0000003f2d2d7810 */ /* 0x000fe40007ffe0ff */
[----:B------:R-:W-:-:S04]  /*00a0*/  SHF.R.S32.HI R3, RZ, 0x1f, R0 ;  /* 0x0000001fff037819 */ /* 0x000fc80000011400 */
[----:B------:R-:W-:-:S04]  /*00b0*/  LEA.HI R3, R3, R0, RZ, 0x9 ;  /* 0x0000000003037211 */ /* 0x000fc800078f48ff */
[----:B------:R-:W-:-:S05]  /*00c0*/  SHF.R.S32.HI R3, RZ, 0x9, R3 ;  /* 0x00000009ff037819 */ /* 0x000fca0000011403 */
[----:B------:R-:W-:Y:S01]  /*00d0*/  IMAD.SHL.U32 R4, R3, 0x8, RZ ;  /* 0x0000000803047824 */ /* 0x000fe200078e00ff */
[----:B0-----:R-:W-:-:S04]  /*00e0*/  IABS R8, R5 ;  /* 0x0000000500087213 */ /* 0x001fc80000000000 */
[-C--:B------:R-:W-:Y:S02]  /*00f0*/  IABS R7, R4.reuse ;  /* 0x0000000400077213 */ /* 0x080fe40000000000 */
[----:B------:R-:W-:Y:S02]  /*0100*/  IABS R10, R4 ;  /* 0x00000004000a7213 */ /* 0x000fe40000000000 */
[----:B------:R-:W0:Y:S01]  /*0110*/  I2F.RP R0, R7 ;  /* 0x0000000700007306 */ /* 0x000e220000209400 */
[----:B-1----:R-:W-:-:S07]  /*0120*/  LEA.HI R48, R40, 0x30, RZ, 0x1c ;  /* 0x0000003028307811 */ /* 0x002fce00078fe0ff */
[----:B0-----:R-:W0:Y:S02]  /*0130*/  MUFU.RCP R0, R0 ;  /* 0x0000000000007308 */ /* 0x001e240000001000 */
[----:B0-----:R-:W-:Y:S01]  /*0140*/  IADD3 R2, R0, 0xffffffe, RZ ;  /* 0x0ffffffe00027810 */ /* 0x001fe20007ffe0ff */
[----:B------:R-:W-:-:S05]  /*0150*/  IMAD.MOV R0, RZ, RZ, -R10 ;  /* 0x000000ffff007224 */ /* 0x000fca00078e0a0a */
[----:B------:R0:W1:Y:S02]  /*0160*/  F2I.FTZ.U32.TRUNC.NTZ R3, R2 ;  /* 0x0000000200037305 */ /* 0x000064000021f000 */
[----:B0-----:R-:W-:Y:S02]  /*0170*/  IMAD.MOV.U32 R2, RZ, RZ, RZ ;  /* 0x000000ffff027224 */ /* 0x001fe400078e00ff */
[----:B-1----:R-:W-:-:S04]  /*0180*/  IMAD.MOV R6, RZ, RZ, -R3 ;  /* 0x000000ffff067224 */ /* 0x002fc800078e0a03 */
[----:B------:R-:W-:Y:S02]  /*0190*/  IMAD R9, R6, R7, RZ ;  /* 0x0000000706097224 */ /* 0x000fe400078e02ff */
[----:B------:R-:W-:Y:S02]  /*01a0*/  IMAD.MOV.U32 R6, RZ, RZ, R8 ;  /* 0x000000ffff067224 */ /* 0x000fe400078e0008 */
[----:B------:R-:W-:-:S06]  /*01b0*/  IMAD.HI.U32 R3, R3, R9, R2 ;  /* 0x0000000903037227 */ /* 0x000fcc00078e0002 */
[----:B------:R-:W-:-:S04]  /*01c0*/  IMAD.HI.U32 R3, R3, R6, RZ ;  /* 0x0000000603037227 */ /* 0x000fc800078e00ff */
[----:B------:R-:W-:-:S05]  /*01d0*/  IMAD R0, R3, R0, R6 ;  /* 0x0000000003007224 */ /* 0x000fca00078e0206 */
[----:B------:R-:W-:-:S13]  /*01e0*/  ISETP.GT.U32.AND P1, PT, R7, R0, PT ;  /* 0x000000000700720c */ /* 0x000fda0003f24070 */
[----:B------:R-:W-:Y:S01]  /*01f0*/  @!P1 IMAD.IADD R0, R0, 0x1, -R7 ;  /* 0x0000000100009824 */ /* 0x000fe200078e0a07 */
[----:B------:R-:W-:Y:S02]  /*0200*/  @!P1 IADD3 R3, R3, 0x1, RZ ;  /* 0x0000000103039810 */ /* 0x000fe40007ffe0ff */
[----:B------:R-:W-:Y:S02]  /*0210*/  ISETP.NE.AND P1, PT, R4, RZ, PT ;  /* 0x000000ff0400720c */ /* 0x000fe40003f25270 */
[----:B------:R-:W-:Y:S02]  /*0220*/  ISETP.GE.U32.AND P0, PT, R0, R7, PT ;  /* 0x000000070000720c */ /* 0x000fe40003f06070 */
[----:B------:R-:W-:-:S04]  /*0230*/  LOP3.LUT R0, R5, R4, RZ, 0x3c, !PT ;  /* 0x0000000405007212 */ /* 0x000fc800078e3cff */
[----:B------:R-:W-:Y:S01]  /*0240*/  ISETP.GE.AND P2, PT, R0, RZ, PT ;  /* 0x000000ff0000720c */ /* 0x000fe20003f46270 */
[----:B------:R-:W-:-:S05]  /*0250*/  IMAD.MOV.U32 R0, RZ, RZ, c[0x0][0x178] ;  /* 0x00005e00ff007624 */ /* 0x000fca00078e00ff */
[----:B------:R-:W-:Y:S02]  /*0260*/  IADD3 R0, R0, 0xf, RZ ;  /* 0x0000000f00007810 */ /* 0x000fe40007ffe0ff */
[----:B------:R-:W-:-:S05]  /*0270*/  @P0 IADD3 R3, R3, 0x1, RZ ;  /* 0x0000000103030810 */ /* 0x000fca0007ffe0ff */
[----:B------:R-:W-:Y:S01]  /*0280*/  IMAD.MOV.U32 R2, RZ, RZ, R3 ;  /* 0x000000ffff027224 */ /* 0x000fe200078e0003 */
[----:B------:R-:W-:-:S03]  /*0290*/  SHF.R.S32.HI R3, RZ, 0x1f, R0 ;  /* 0x0000001fff037819 */ /* 0x000fc60000011400 */
[----:B------:R-:W-:Y:S01]  /*02a0*/  @!P2 IMAD.MOV R2, RZ, RZ, -R2 ;  /* 0x000000ffff02a224 */ /* 0x000fe200078e0a02 */
[----:B------:R-:W-:Y:S02]  /*02b0*/  @!P1 LOP3.LUT R2, RZ, R4, RZ, 0x33, !PT ;  /* 0x00000004ff029212 */ /* 0x000fe400078e33ff */
[----:B------:R-:W-:Y:S02]  /*02c0*/  LEA.HI R3, R3, R0, RZ, 0x4 ;  /* 0x0000000003037211 */ /* 0x000fe400078f20ff */
[----:B------:R-:W-:Y:S01]  /*02d0*/  SHF.L.U32 R6, R2, 0x3, RZ ;  /* 0x0000000302067819 */ /* 0x000fe200000006ff */
[----:B------:R-:W-:-:S03]  /*02e0*/  IMAD.MOV R2, RZ, RZ, -R2 ;  /* 0x000000ffff027224 */ /* 0x000fc600078e0a02 */
[----:B------:R-:W-:Y:S01]  /*02f0*/  LEA.HI.SX32 R3, R3, -R6, 0x1c ;  /* 0x8000000603037211 */ /* 0x000fe200078fe2ff */
[----:B------:R-:W-:-:S03]  /*0300*/  IMAD R4, R4, R2, R5 ;  /* 0x0000000204047224 */ /* 0x000fc600078e0205 */
[----:B------:R-:W-:Y:S02]  /*0310*/  IMNMX R11, R3, 0x8, PT ;  /* 0x00000008030b7817 */ /* 0x000fe40003800200 */
[----:B------:R-:W-:Y:S02]  /*0320*/  IABS R9, R4 ;  /* 0x0000000400097213 */ /* 0x000fe40000000000 */
[----:B------:R-:W-:-:S04]  /*0330*/  IABS R7, R11 ;  /* 0x0000000b00077213 */ /* 0x000fc80000000000 */
[----:B------:R-:W0:Y:S08]  /*0340*/  I2F.RP R0, R7 ;  /* 0x0000000700007306 */ /* 0x000e300000209400 */
[----:B0-----:R-:W0:Y:S02]  /*0350*/  MUFU.RCP R0, R0 ;  /* 0x0000000000007308 */ /* 0x001e240000001000 */
[----:B0-----:R-:W-:-:S06]  /*0360*/  IADD3 R3, R0, 0xffffffe, RZ ;  /* 0x0ffffffe00037810 */ /* 0x001fcc0007ffe0ff */
[----:B------:R-:W0:Y:S02]  /*0370*/  F2I.FTZ.U32.TRUNC.NTZ R3, R3 ;  /* 0x0000000300037305 */ /* 0x000e24000021f000 */
[----:B0-----:R-:W-:-:S04]  /*0380*/  IMAD.MOV R8, RZ, RZ, -R3 ;  /* 0x000000ffff087224 */ /* 0x001fc800078e0a03 */
[----:B------:R-:W-:Y:S01]  /*0390*/  IMAD.MOV.U32 R2, RZ, RZ, R8 ;  /* 0x000000ffff027224 */ /* 0x000fe200078e0008 */
[----:B------:R-:W-:-:S03]  /*03a0*/  IABS R8, R11 ;  /* 0x0000000b00087213 */ /* 0x000fc60000000000 */
[----:B------:R-:W-:Y:S02]  /*03b0*/  IMAD R5, R2, R7, RZ ;  /* 0x0000000702057224 */ /* 0x000fe400078e02ff */
[----:B------:R-:W-:Y:S02]  /*03c0*/  IMAD.MOV.U32 R2, RZ, RZ, RZ ;  /* 0x000000ffff027224 */ /* 0x000fe400078e00ff */
[----:B------:R-:W-:Y:S02]  /*03d0*/  IMAD.MOV R0, RZ, RZ, -R8 ;  /* 0x000000ffff007224 */ /* 0x000fe400078e0a08 */
[----:B------:R-:W-:Y:S01]  /*03e0*/  IMAD.HI.U32 R2, R3, R5, R2 ;  /* 0x0000000503027227 */ /* 0x000fe200078e0002 */
[----:B------:R-:W-:-:S05]  /*03f0*/  LOP3.LUT R3, R40, 0xf, RZ, 0xc0, !PT ;  /* 0x0000000f28037812 */ /* 0x000fca00078ec0ff */
        /* <DEDUP_REMOVED lines=8> */
[----:B------:R-:W-:-:S07]  /*0480*/  ISETP.GE.AND P2, PT, R0, RZ, PT ;  /* 0x000000ff0000720c */ /* 0x000fce0003f46270 */
[----:B------:R-:W-:Y:S02]  /*0490*/  @P0 IADD3 R2, R2, 0x1, RZ ;  /* 0x0000000102020810 */ /* 0x000fe40007ffe0ff */
[----:B------:R-:W-:-:S04]  /*04a0*/  ISETP.GT.AND P0, PT, R45, 0x3f, PT ;  /* 0x0000003f2d00780c */ /* 0x000fc80003f04270 */
[----:B------:R-:W-:Y:S01]  /*04b0*/  @!P2 IMAD.MOV R2, RZ, RZ, -R2 ;  /* 0x000000ffff02a224 */ /* 0x000fe200078e0a02 */
[----:B------:R-:W-:-:S04]  /*04c0*/  @!P1 LOP3.LUT R2, RZ, R11, RZ, 0x33, !PT ;  /* 0x0000000bff029212 */ /* 0x000fc800078e33ff */
[----:B------:R-:W-:Y:S01]  /*04d0*/  SHF.L.U32 R16, R2, 0x9, RZ ;  /* 0x0000000902107819 */ /* 0x000fe200000006ff */
[----:B------:R-:W-:-:S04]  /*04e0*/  IMAD.MOV R0, RZ, RZ, -R2 ;  /* 0x000000ffff007224 */ /* 0x000fc800078e0a02 */
[----:B------:R-:W-:Y:S01]  /*04f0*/  IMAD R0, R11, R0, R4 ;  /* 0x000000000b007224 */ /* 0x000fe200078e0204 */
[----:B------:R-:W-:-:S03]  /*0500*/  SHF.R.U32.HI R4, RZ, 0x4, R40 ;  /* 0x00000004ff047819 */ /* 0x000fc60000011628 */
[----:B------:R-:W-:Y:S01]  /*0510*/  IMAD.IADD R0, R6, 0x1, R0 ;  /* 0x0000000106007824 */ /* 0x000fe200078e0200 */
[----:B------:R-:W-:-:S03]  /*0520*/  SGXT.U32 R42, R4, 0x4 ;  /* 0x00000004042a781a */ /* 0x000fc60000000000 */
[----:B------:R-:W-:Y:S01]  /*0530*/  IMAD R50, R0, 0x10, R3 ;  /* 0x0000001000327824 */ /* 0x000fe200078e0203 */
[C---:B------:R-:W-:Y:S02]  /*0540*/  LOP3.LUT R44, R42.reuse, 0x10, RZ, 0xfc, !PT ;  /* 0x000000102a2c7812 */ /* 0x040fe400078efcff */
[----:B------:R-:W-:Y:S02]  /*0550*/  LOP3.LUT R46, R42, 0x20, RZ, 0xfc, !PT ;  /* 0x000000202a2e7812 */ /* 0x000fe400078efcff */
[----:B------:R0:W-:Y:S04]  /*0560*/  STL [R1+0x10c], R50 ;  /* 0x00010c3201007387 */ /* 0x0001e80000100800 */
[----:B------:R0:W-:Y:S01]  /*0570*/  STL [R1+0xe8], R16 ;  /* 0x0000e81001007387 */ /* 0x0001e20000100800 */
[----:B------:R-:W-:Y:S05]  /*0580*/  @P0 BRA `(.L_x_0) ;  /* 0x000000e000000947 */ /* 0x000fea0003800000 */
[C---:B------:R-:W-:Y:S01]  /*0590*/  IMAD.SHL.U32 R0, R40.reuse, 0x20, RZ ;  /* 0x0000002028007824 */ /* 0x040fe200078e00ff */
[----:B------:R-:W-:Y:S01]  /*05a0*/  CS2R R68, SRZ ;  /* 0x0000000000447805 */ /* 0x000fe2000001ff00 */
[----:B------:R-:W-:Y:S01]  /*05b0*/  IMAD.SHL.U32 R2, R40, 0x10, RZ ;  /* 0x0000001028027824 */ /* 0x000fe200078e00ff */
[----:B------:R-:W-:Y:S01]  /*05c0*/  CS2R R70, SRZ ;  /* 0x0000000000467805 */ /* 0x000fe2000001ff00 */
[----:B------:R-:W-:Y:S01]  /*05d0*/  CS2R R8, SRZ ;  /* 0x0000000000087805 */ /* 0x000fe2000001ff00 */
[----:B------:R-:W-:Y:S01]  /*05e0*/  LOP3.LUT R0, R0, 0x60, RZ, 0xc0, !PT ;  /* 0x0000006000007812 */ /* 0x000fe200078ec0ff */
[----:B------:R-:W-:Y:S01]  /*05f0*/  CS2R R10, SRZ ;  /* 0x00000000000a7805 */ /* 0x000fe2000001ff00 */
[----:B------:R1:W-:Y:S01]  /*0600*/  STL [R1+0x110], R2 ;  /* 0x0001100201007387 */ /* 0x0003e20000100800 */
[----:B------:R-:W-:Y:S01]  /*0610*/  CS2R R12, SRZ ;  /* 0x00000000000c7805 */ /* 0x000fe2000001ff00 */
[----:B------:R-:W-:Y:S01]  /*0620*/  CS2R R14, SRZ ;  /* 0x00000000000e7805 */ /* 0x000fe2000001ff00 */
[----:B------:R-:W-:Y:S01]  /*0630*/  CS2R R4, SRZ ;  /* 0x0000000000047805 */ /* 0x000fe2000001ff00 */
[----:B------:R1:W-:Y:S01]  /*0640*/  STL [R1+0x114], R0 ;  /* 0x0001140001007387 */ /* 0x0003e20000100800 */
[----:B------:R-:W-:Y:S01]  /*0650*/  CS2R R6, SRZ ;  /* 0x0000000000067805 */ /* 0x000fe2000001ff00 */
[----:B------:R-:W-:Y:S05]  /*0660*/  BRA `(.L_x_1) ;  /* 0x0000eac000007947 */ /* 0x000fea0003800000 */
.L_x_0:
[----:B------:R-:W-:Y:S01]  /*0670*/  IABS R0, c[0x0][0x17c] ;  /* 0x00005f0000007a13 */ /* 0x000fe20000000000 */
[C---:B------:R-:W-:Y:S01]  /*0680*/  IMAD.SHL.U32 R47, R40.reuse, 0x2, RZ ;  /* 0x00000002282f7824 */ /* 0x040fe200078e00ff */
[----:B------:R-:W-:Y:S01]  /*0690*/  IABS R13, c[0x0][0x178] ;  /* 0x00005e00000d7a13 */ /* 0x000fe20000000000 */
[----:B------:R-:W-:Y:S01]  /*06a0*/  IMAD.SHL.U32 R52, R40, 0x10, RZ ;  /* 0x0000001028347824 */ /* 0x000fe200078e00ff */
[----:B------:R-:W1:Y:S01]  /*06b0*/  I2F.RP R3, R0 ;  /* 0x0000000000037306 */ /* 0x000e620000209400 */
[----:B------:R-:W-:-:S02]  /*06c0*/  SHF.R.U32.HI R2, RZ, 0x6, R40 ;  /* 0x00000006ff027819 */ /* 0x000fc40000011628 */
[----:B------:R-:W-:Y:S01]  /*06d0*/  IABS R92, R50 ;  /* 0x00000032005c7213 */ /* 0x000fe20000000000 */
[----:B------:R-:W-:Y:S01]  /*06e0*/  STL [R1+0x110], R52 ;  /* 0x0001103401007387 */ /* 0x000fe20000100800 */
[----:B------:R-:W-:Y:S02]  /*06f0*/  SGXT.U32 R2, R2, 0x2 ;  /* 0x000000020202781a */ /* 0x000fe40000000000 */
[----:B------:R-:W-:Y:S01]  /*0700*/  LOP3.LUT R244, RZ, c[0x0][0x17c], RZ, 0x33, !PT ;  /* 0x00005f00fff47a12 */ /* 0x000fe200078e33ff */
[----:B------:R-:W2:Y:S01]  /*0710*/  I2F.RP R8, R13 ;  /* 0x0000000d00087306 */ /* 0x000ea20000209400 */
[----:B------:R-:W-:-:S04]  /*0720*/  LOP3.LUT R2, R16, R2, RZ, 0xfc, !PT ;  /* 0x0000000210027212 */ /* 0x000fc800078efcff */
[----:B------:R-:W-:Y:S02]  /*0730*/  IABS R245, R2 ;  /* 0x0000000200f57213 */ /* 0x000fe40000000000 */
[C---:B------:R-:W-:Y:S01]  /*0740*/  LOP3.LUT R12, R2.reuse, 0x1f4, RZ, 0xfc, !PT ;  /* 0x000001f4020c7812 */ /* 0x040fe200078efcff */
[----:B-1----:R-:W1:Y:S01]  /*0750*/  MUFU.RCP R3, R3 ;  /* 0x0000000300037308 */ /* 0x002e620000001000 */
[C---:B------:R-:W-:Y:S02]  /*0760*/  ISETP.GE.AND P3, PT, R2.reuse, RZ, PT ;  /* 0x000000ff0200720c */ /* 0x040fe40003f66270 */
[----:B------:R-:W-:Y:S02]  /*0770*/  IABS R11, R12 ;  /* 0x0000000c000b7213 */ /* 0x000fe40000000000 */
[C---:B------:R-:W-:Y:S02]  /*0780*/  LOP3.LUT R14, R2.reuse, 0x1d0, RZ, 0xfc, !PT ;  /* 0x000001d0020e7812 */ /* 0x040fe400078efcff */
[----:B0-----:R-:W-:Y:S01]  /*0790*/  LOP3.LUT R16, R2, 0x1cc, RZ, 0xfc, !PT ;  /* 0x000001cc02107812 */ /* 0x001fe200078efcff */
[----:B--2---:R-:W0:Y:S01]  /*07a0*/  MUFU.RCP R8, R8 ;  /* 0x0000000800087308 */ /* 0x004e220000001000 */
[----:B------:R-:W-:-:S02]  /*07b0*/  IABS R23, R14 ;  /* 0x0000000e00177213 */ /* 0x000fc40000000000 */
[----:B------:R-:W-:Y:S02]  /*07c0*/  IABS R21, R16 ;  /* 0x0000001000157213 */ /* 0x000fe40000000000 */
[C---:B------:R-:W-:Y:S02]  /*07d0*/  LOP3.LUT R19, R2.reuse, 0x1c4, RZ, 0xfc, !PT ;  /* 0x000001c402137812 */ /* 0x040fe400078efcff */
[----:B------:R-:W-:Y:S02]  /*07e0*/  LOP3.LUT R18, R2, 0x1c8, RZ, 0xfc, !PT ;  /* 0x000001c802127812 */ /* 0x000fe400078efcff */
[----:B-1----:R-:W-:Y:S02]  /*07f0*/  IADD3 R4, R3, 0xffffffe, RZ ;  /* 0x0ffffffe03047810 */ /* 0x002fe40007ffe0ff */
[----:B------:R-:W-:Y:S02]  /*0800*/  IABS R71, R19 ;  /* 0x0000001300477213 */ /* 0x000fe40000000000 */
[----:B------:R1:W2:Y:S01]  /*0810*/  F2I.FTZ.U32.TRUNC.NTZ R5, R4 ;  /* 0x0000000400057305 */ /* 0x0002a2000021f000 */
[----:B------:R-:W-:-:S02]  /*0820*/  IABS R69, R18 ;  /* 0x0000001200457213 */ /* 0x000fc40000000000 */
[----:B0-----:R-:W-:Y:S02]  /*0830*/  IADD3 R6, R8, 0xffffffe, RZ ;  /* 0x0ffffffe08067810 */ /* 0x001fe40007ffe0ff */
[C---:B------:R-:W-:Y:S02]  /*0840*/  LOP3.LUT R20, R2.reuse, 0x60, RZ, 0xfc, !PT ;  /* 0x0000006002147812 */ /* 0x040fe400078efcff */
[C---:B------:R-:W-:Y:S01]  /*0850*/  LOP3.LUT R22, R2.reuse, 0x2c, RZ, 0xfc, !PT ;  /* 0x0000002c02167812 */ /* 0x040fe200078efcff */
[----:B------:R0:W3:Y:S01]  /*0860*/  F2I.FTZ.U32.TRUNC.NTZ R7, R6 ;  /* 0x0000000600077305 */ /* 0x0000e2000021f000 */
[----:B-1----:R-:W-:Y:S01]  /*0870*/  IMAD.MOV.U32 R4, RZ, RZ, RZ ;  /* 0x000000ffff047224 */ /* 0x002fe200078e00ff */
[C---:B------:R-:W-:Y:S02]  /*0880*/  LOP3.LUT R24, R2.reuse, 0x28, RZ, 0xfc, !PT ;  /* 0x0000002802187812 */ /* 0x040fe400078efcff */
[----:B------:R-:W-:Y:S02]  /*0890*/  IABS R49, R22 ;  /* 0x0000001600317213 */ /* 0x000fe40000000000 */
[----:B------:R-:W-:Y:S01]  /*08a0*/  IABS R149, R24 ;  /* 0x0000001800957213 */ /* 0x000fe20000000000 */
[----:B--2---:R-:W-:Y:S01]  /*08b0*/  IMAD.MOV R9, RZ, RZ, -R5 ;  /* 0x000000ffff097224 */ /* 0x004fe200078e0a05 */
[C---:B------:R-:W-:Y:S01]  /*08c0*/  LOP3.LUT R26, R2.reuse, 0x24, RZ, 0xfc, !PT ;  /* 0x00000024021a7812 */ /* 0x040fe200078efcff */
[----:B0-----:R-:W-:Y:S01]  /*08d0*/  IMAD.MOV.U32 R6, RZ, RZ, RZ ;  /* 0x000000ffff067224 */ /* 0x001fe200078e00ff */
[----:B------:R-:W-:Y:S01]  /*08e0*/  LOP3.LUT R28, R2, 0x20, RZ, 0xfc, !PT ;  /* 0x00000020021c7812 */ /* 0x000fe200078efcff */
[----:B------:R-:W-:Y:S01]  /*08f0*/  IMAD R3, R9, R0, RZ ;  /* 0x0000000009037224 */ /* 0x000fe200078e02ff */
[----:B------:R-:W-:-:S02]  /*0900*/  IABS R43, R26 ;  /* 0x0000001a002b7213 */ /* 0x000fc40000000000 */
[----:B------:R-:W-:Y:S01]  /*0910*/  IABS R41, R28 ;  /* 0x0000001c00297213 */ /* 0x000fe20000000000 */
[----:B---3--:R-:W-:Y:S01]  /*0920*/  IMAD.MOV R8, RZ, RZ, -R7 ;  /* 0x000000ffff087224 */ /* 0x008fe200078e0a07 */
[----:B------:R-:W-:Y:S01]  /*0930*/  LOP3.LUT R30, R2, 0x1c, RZ, 0xfc, !PT ;  /* 0x0000001c021e7812 */ /* 0x000fe200078efcff */
[----:B------:R-:W-:Y:S01]  /*0940*/  IMAD.HI.U32 R4, R5, R3, R4 ;  /* 0x0000000305047227 */ /* 0x000fe200078e0004 */
[----:B------:R-:W-:Y:S02]  /*0950*/  LOP3.LUT R5, R40, 0x7, RZ, 0xc0, !PT ;  /* 0x0000000728057812 */ /* 0x000fe400078ec0ff */
[----:B------:R-:W-:Y:S01]  /*0960*/  IABS R31, R30 ;  /* 0x0000001e001f7213 */ /* 0x000fe20000000000 */
[----:B------:R-:W-:Y:S01]  /*0970*/  IMAD R9, R8, R13, RZ ;  /* 0x0000000d08097224 */ /* 0x000fe200078e02ff */
[----:B------:R-:W-:Y:S01]  /*0980*/  LOP3.LUT R34, R2, 0x10, RZ, 0xfc, !PT ;  /* 0x0000001002227812 */ /* 0x000fe200078efcff */
[----:B------:R-:W-:Y:S01]  /*0990*/  IMAD.HI.U32 R3, R4, R245, RZ ;  /* 0x000000f504037227 */ /* 0x000fe200078e00ff */
[----:B------:R-:W-:-:S02]  /*09a0*/  LOP3.LUT R32, R2, 0x18, RZ, 0xfc, !PT ;  /* 0x0000001802207812 */ /* 0x000fc400078efcff */
[C---:B------:R-:W-:Y:S01]  /*09b0*/  LOP3.LUT R36, R2.reuse, 0xc, RZ, 0xfc, !PT ;  /* 0x0000000c02247812 */ /* 0x040fe200078efcff */
[----:B------:R-:W-:Y:S01]  /*09c0*/  IMAD.HI.U32 R6, R7, R9, R6 ;  /* 0x0000000907067227 */ /* 0x000fe200078e0006 */
[----:B------:R-:W-:Y:S02]  /*09d0*/  IABS R151, R32 ;  /* 0x0000002000977213 */ /* 0x000fe40000000000 */
[----:B------:R-:W-:Y:S01]  /*09e0*/  LOP3.LUT R38, R2, 0x8, RZ, 0xfc, !PT ;  /* 0x0000000802267812 */ /* 0x000fe200078efcff */
[----:B------:R-:W-:Y:S02]  /*09f0*/  IMAD.SHL.U32 R7, R40, 0x20, RZ ;  /* 0x0000002028077824 */ /* 0x000fe400078e00ff */
[----:B------:R-:W-:Y:S01]  /*0a00*/  IMAD.SHL.U32 R10, R5, 0x10, RZ ;  /* 0x00000010050a7824 */ /* 0x000fe200078e00ff */
[----:B------:R-:W-:Y:S01]  /*0a10*/  IABS R153, R38 ;  /* 0x0000002600997213 */ /* 0x000fe20000000000 */
[----:B------:R-:W-:Y:S01]  /*0a20*/  IMAD.MOV R3, RZ, RZ, -R3 ;  /* 0x000000ffff037224 */ /* 0x000fe200078e0a03 */
[----:B------:R-:W-:-:S02]  /*0a30*/  LOP3.LUT R8, R7, 0x1c00, RZ, 0xc0, !PT ;  /* 0x00001c0007087812 */ /* 0x000fc400078ec0ff */
[----:B------:R-:W-:Y:S01]  /*0a40*/  LOP3.LUT R9, R10, 0x30, R47, 0x78, !PT ;  /* 0x000000300a097812 */ /* 0x000fe200078e782f */
[----:B------:R-:W-:Y:S01]  /*0a50*/  IMAD R245, R0, R3, R245 ;  /* 0x0000000300f57224 */ /* 0x000fe200078e02f5 */
[----:B------:R-:W-:Y:S01]  /*0a60*/  LOP3.LUT R3, R40, 0xc0, RZ, 0xc0, !PT ;  /* 0x000000c028037812 */ /* 0x000fe200078ec0ff */
[----:B------:R-:W-:Y:S01]  /*0a70*/  IMAD R8, R5, 0x80, R8 ;  /* 0x0000008005087824 */ /* 0x000fe200078e0208 */
[----:B------:R-:W-:Y:S01]  /*0a80*/  LOP3.LUT R10, R2, 0x1fc, RZ, 0xfc, !PT ;  /* 0x000001fc020a7812 */ /* 0x000fe200078efcff */
[----:B------:R-:W-:Y:S01]  /*0a90*/  IMAD.HI.U32 R5, R6, R92, RZ ;  /* 0x0000005c06057227 */ /* 0x000fe200078e00ff */
[----:B------:R-:W-:Y:S02]  /*0aa0*/  SHF.R.S32.HI R6, RZ, 0x1f, R45 ;  /* 0x0000001fff067819 */ /* 0x000fe4000001142d */
[----:B------:R-:W-:Y:S01]  /*0ab0*/  ISETP.GT.U32.AND P0, PT, R0, R245, PT ;  /* 0x000000f50000720c */ /* 0x000fe20003f04070 */
[----:B------:R-:W-:Y:S01]  /*0ac0*/  IMAD.IADD R90, R8, 0x1, R9 ;  /* 0x00000001085a7824 */ /* 0x000fe200078e0209 */
[----:B------:R-:W-:-:S02]  /*0ad0*/  IADD3 R5, -R5, RZ, RZ ;  /* 0x000000ff05057210 */ /* 0x000fc40007ffe1ff */
[----:B------:R-:W-:Y:S02]  /*0ae0*/  LEA.HI R45, R6, R45, RZ, 0x6 ;  /* 0x0000002d062d7211 */ /* 0x000fe400078f30ff */
[----:B------:R-:W-:Y:S01]  /*0af0*/  SHF.R.S32.HI R6, RZ, 0x6, R40 ;  /* 0x00000006ff067819 */ /* 0x000fe20000011428 */
[----:B------:R-:W-:Y:S01]  /*0b00*/  IMAD R92, R13, R5, R92 ;  /* 0x000000050d5c7224 */ /* 0x000fe200078e025c */
[----:B------:R-:W-:Y:S02]  /*0b10*/  SHF.R.S32.HI R8, RZ, 0x2, R40 ;  /* 0x00000002ff087819 */ /* 0x000fe40000011428 */
[----:B------:R-:W-:Y:S02]  /*0b20*/  SGXT R5, R6, 0x1 ;  /* 0x000000010605781a */ /* 0x000fe40000000200 */
[----:B------:R-:W-:Y:S01]  /*0b30*/  SHF.R.U32.HI R6, RZ, 0x2, R3 ;  /* 0x00000002ff067819 */ /* 0x000fe20000011603 */
[----:B------:R-:W-:Y:S01]  /*0b40*/  @!P0 IMAD.IADD R245, R245, 0x1, -R0 ;  /* 0x00000001f5f58824 */ /* 0x000fe200078e0a00 */
[----:B------:R-:W-:-:S02]  /*0b50*/  SGXT R3, R8, 0x1 ;  /* 0x000000010803781a */ /* 0x000fc40000000200 */
[----:B------:R-:W-:Y:S02]  /*0b60*/  IABS R39, R10 ;  /* 0x0000000a00277213 */ /* 0x000fe40000000000 */
[----:B------:R-:W-:Y:S02]  /*0b70*/  LOP3.LUT R89, R6, 0x1fe, R47, 0x78, !PT ;  /* 0x000001fe06597812 */ /* 0x000fe400078e782f */
[----:B------:R-:W-:Y:S01]  /*0b80*/  LOP3.LUT R6, R3, 0x90, RZ, 0xc0, !PT ;  /* 0x0000009003067812 */ /* 0x000fe200078ec0ff */
[----:B------:R-:W-:Y:S01]  /*0b90*/  IMAD.HI.U32 R3, R4, R39, RZ ;  /* 0x0000002704037227 */ /* 0x000fe200078e00ff */
[----:B------:R-:W-:Y:S02]  /*0ba0*/  LOP3.LUT R88, R5, 0x90, RZ, 0xc0, !PT ;  /* 0x0000009005587812 */ /* 0x000fe400078ec0ff */
[----:B------:R-:W-:Y:S01]  /*0bb0*/  ISETP.GT.U32.AND P1, PT, R13, R92, PT ;  /* 0x0000005c0d00720c */ /* 0x000fe20003f24070 */
[----:B------:R-:W-:Y:S01]  /*0bc0*/  IMAD.MOV R5, RZ, RZ, -R3 ;  /* 0x000000ffff057224 */ /* 0x000fe200078e0a03 */
[----:B------:R-:W-:-:S02]  /*0bd0*/  ISETP.GT.U32.AND P6, PT, R0, R245, PT ;  /* 0x000000f50000720c */ /* 0x000fc40003fc4070 */
[----:B------:R-:W-:Y:S01]  /*0be0*/  LOP3.LUT R8, R2, 0x1f8, RZ, 0xfc, !PT ;  /* 0x000001f802087812 */ /* 0x000fe200078efcff */
[----:B------:R-:W-:Y:S01]  /*0bf0*/  IMAD R39, R0, R5, R39 ;  /* 0x0000000500277224 */ /* 0x000fe200078e0227 */
[----:B------:R-:W-:Y:S01]  /*0c00*/  ISETP.GE.AND P5, PT, R10, RZ, PT ;  /* 0x000000ff0a00720c */ /* 0x000fe20003fa6270 */
[----:B------:R-:W-:Y:S01]  /*0c10*/  IMAD.HI.U32 R5, R4, R11, RZ ;  /* 0x0000000b04057227 */ /* 0x000fe200078e00ff */
[----:B------:R-:W-:Y:S02]  /*0c20*/  IABS R9, R8 ;  /* 0x0000000800097213 */ /* 0x000fe40000000000 */
[----:B------:R-:W-:Y:S01]  /*0c30*/  LOP3.LUT R10, R2, 0x1f0, RZ, 0xfc, !PT ;  /* 0x000001f0020a7812 */ /* 0x000fe200078efcff */
[----:B------:R-:W-:Y:S01]  /*0c40*/  IMAD.MOV R5, RZ, RZ, -R5 ;  /* 0x000000ffff057224 */ /* 0x000fe200078e0a05 */
[----:B------:R-:W-:Y:S01]  /*0c50*/  LOP3.LUT R6, R6, 0x60, R7, 0xf8, !PT ;  /* 0x0000006006067812 */ /* 0x000fe200078ef807 */
[----:B------:R-:W-:Y:S01]  /*0c60*/  @!P1 IMAD.IADD R92, R92, 0x1, -R13 ;  /* 0x000000015c5c9824 */ /* 0x000fe200078e0a0d */
[C---:B------:R-:W-:Y:S01]  /*0c70*/  ISETP.GT.U32.AND P1, PT, R0.reuse, R39, PT ;  /* 0x000000270000720c */ /* 0x040fe20003f24070 */
[----:B------:R-:W-:Y:S01]  /*0c80*/  IMAD R5, R0, R5, R11 ;  /* 0x0000000500057224 */ /* 0x000fe200078e020b */
[----:B------:R-:W-:Y:S01]  /*0c90*/  IABS R35, R10 ;  /* 0x0000000a00237213 */ /* 0x000fe20000000000 */
[----:B------:R-:W-:Y:S01]  /*0ca0*/  @!P6 IMAD.IADD R245, R245, 0x1, -R0 ;  /* 0x00000001f5f5e824 */ /* 0x000fe200078e0a00 */
[----:B------:R-:W-:Y:S01]  /*0cb0*/  ISETP.GT.U32.AND P2, PT, R13, R92, PT ;  /* 0x0000005c0d00720c */ /* 0x000fe20003f44070 */
[----:B------:R-:W-:Y:S01]  /*0cc0*/  IMAD.HI.U32 R3, R4, R9, RZ ;  /* 0x0000000904037227 */ /* 0x000fe200078e00ff */
[----:B------:R-:W-:-:S02]  /*0cd0*/  ISETP.GT.U32.AND P6, PT, R0, R5, PT ;  /* 0x000000050000720c */ /* 0x000fc40003fc4070 */
[----:B------:R-:W-:Y:S01]  /*0ce0*/  LOP3.LUT R88, R88, 0x17e, R47, 0x78, !PT ;  /* 0x0000017e58587812 */ /* 0x000fe200078e782f */
[----:B------:R-:W-:Y:S01]  /*0cf0*/  IMAD.MOV R3, RZ, RZ, -R3 ;  /* 0x000000ffff037224 */ /* 0x000fe200078e0a03 */
[----:B------:R-:W-:Y:S01]  /*0d00*/  LOP3.LUT R47, R6, 0x10, R47, 0x78, !PT ;  /* 0x00000010062f7812 */ /* 0x000fe200078e782f */
[----:B------:R-:W-:Y:S01]  /*0d10*/  IMAD.HI.U32 R6, R4, R35, RZ ;  /* 0x0000002304067227 */ /* 0x000fe200078e00ff */
[----:B------:R-:W-:Y:S02]  /*0d20*/  LOP3.LUT R11, R2, 0x1ec, RZ, 0xfc, !PT ;  /* 0x000001ec020b7812 */ /* 0x000fe400078efcff */
[----:B------:R-:W-:Y:S01]  /*0d30*/  ISETP.GE.AND P4, PT, R8, RZ, PT ;  /* 0x000000ff0800720c */ /* 0x000fe20003f86270 */
[----:B------:R-:W-:Y:S01]  /*0d40*/  IMAD R3, R0, R3, R9 ;  /* 0x0000000300037224 */ /* 0x000fe200078e0209 */
[----:B------:R-:W-:Y:S01]  /*0d50*/  IABS R33, R11 ;  /* 0x0000000b00217213 */ /* 0x000fe20000000000 */
[--C-:B------:R-:W-:Y:S01]  /*0d60*/  @!P1 IMAD.IADD R39, R39, 0x1, -R0.reuse ;  /* 0x0000000127279824 */ /* 0x100fe200078e0a00 */
[----:B------:R-:W-:Y:S01]  /*0d70*/  ISETP.GE.AND P1, PT, R12, RZ, PT ;  /* 0x000000ff0c00720c */ /* 0x000fe20003f26270 */
[----:B------:R-:W-:Y:S01]  /*0d80*/  @!P6 IMAD.IADD R5, R5, 0x1, -R0 ;  /* 0x000000010505e824 */ /* 0x000fe200078e0a00 */
[----:B------:R-:W-:Y:S01]  /*0d90*/  ISETP.GT.U32.AND P0, PT, R0, R3, PT ;  /* 0x000000030000720c */ /* 0x000fe20003f04070 */
[----:B------:R-:W-:Y:S01]  /*0da0*/  IMAD.MOV R6, RZ, RZ, -R6 ;  /* 0x000000ffff067224 */ /* 0x000fe200078e0a06 */
[----:B------:R-:W-:Y:S01]  /*0db0*/  ISETP.GE.AND P6, PT, R10, RZ, PT ;  /* 0x000000ff0a00720c */ /* 0x000fe20003fc6270 */
[----:B------:R-:W-:Y:S01]  /*0dc0*/  @!P2 IMAD.IADD R92, R92, 0x1, -R13 ;  /* 0x000000015c5ca824 */ /* 0x000fe200078e0a0d */
[C---:B------:R-:W-:Y:S01]  /*0dd0*/  ISETP.GT.U32.AND P2, PT, R0.reuse, R39, PT ;  /* 0x000000270000720c */ /* 0x040fe20003f44070 */
[----:B------:R-:W-:Y:S01]  /*0de0*/  @!P3 IMAD.MOV R245, RZ, RZ, -R245 ;  /* 0x000000fffff5b224 */ /* 0x000fe200078e0af5 */
[C---:B------:R-:W-:Y:S01]  /*0df0*/  ISETP.GT.U32.AND P3, PT, R0.reuse, R5, PT ;  /* 0x000000050000720c */ /* 0x040fe20003f64070 */
[----:B------:R-:W-:Y:S01]  /*0e00*/  IMAD R35, R0, R6, R35 ;  /* 0x0000000600237224 */ /* 0x000fe200078e0223 */
[----:B------:R-:W-:Y:S01]  /*0e10*/  LOP3.LUT R13, R2, 0x1e8, RZ, 0xfc, !PT ;  /* 0x000001e8020d7812 */ /* 0x000fe200078efcff */
[----:B------:R-:W-:Y:S01]  /*0e20*/  IMAD.HI.U32 R6, R4, R33, RZ ;  /* 0x0000002104067227 */ /* 0x000fe200078e00ff */
[----:B------:R-:W-:-:S02]  /*0e30*/  LOP3.LUT R10, R2, 0x1dc, RZ, 0xfc, !PT ;  /* 0x000001dc020a7812 */ /* 0x000fc400078efcff */
[----:B------:R-:W-:Y:S01]  /*0e40*/  IABS R9, R13 ;  /* 0x0000000d00097213 */ /* 0x000fe20000000000 */
[----:B------:R-:W-:Y:S01]  /*0e50*/  IMAD.MOV R6, RZ, RZ, -R6 ;  /* 0x000000ffff067224 */ /* 0x000fe200078e0a06 */
[----:B------:R-:W-:Y:S01]  /*0e60*/  LOP3.LUT R12, R2, 0x1d8, RZ, 0xfc, !PT ;  /* 0x000001d8020c7812 */ /* 0x000fe200078efcff */
[--C-:B------:R-:W-:Y:S01]  /*0e70*/  @!P0 IMAD.IADD R3, R3, 0x1, -R0.reuse ;  /* 0x0000000103038824 */ /* 0x100fe200078e0a00 */
[----:B------:R-:W-:Y:S01]  /*0e80*/  IABS R27, R10 ;  /* 0x0000000a001b7213 */ /* 0x000fe20000000000 */
[C---:B------:R-:W-:Y:S01]  /*0e90*/  IMAD R33, R0.reuse, R6, R33 ;  /* 0x0000000600217224 */ /* 0x040fe200078e0221 */
[----:B------:R-:W-:Y:S01]  /*0ea0*/  @!P2 IADD3 R39, R39, -R0, RZ ;  /* 0x800000002727a210 */ /* 0x000fe20007ffe0ff */
[----:B------:R-:W-:Y:S01]  /*0eb0*/  @!P3 IMAD.IADD R5, R5, 0x1, -R0 ;  /* 0x000000010505b824 */ /* 0x000fe200078e0a00 */
[----:B------:R-:W-:Y:S01]  /*0ec0*/  ISETP.GT.U32.AND P0, PT, R0, R3, PT ;  /* 0x000000030000720c */ /* 0x000fe20003f04070 */
[----:B------:R-:W-:Y:S01]  /*0ed0*/  IMAD.HI.U32 R8, R4, R9, RZ ;  /* 0x0000000904087227 */ /* 0x000fe200078e00ff */
[----:B------:R-:W-:-:S02]  /*0ee0*/  ISETP.GT.U32.AND P2, PT, R0, R35, PT ;  /* 0x000000230000720c */ /* 0x000fc40003f44070 */
[----:B------:R-:W-:Y:S01]  /*0ef0*/  ISETP.GT.U32.AND P3, PT, R0, R33, PT ;  /* 0x000000210000720c */ /* 0x000fe20003f64070 */
[----:B------:R-:W-:Y:S01]  /*0f00*/  IMAD.MOV R8, RZ, RZ, -R8 ;  /* 0x000000ffff087224 */ /* 0x000fe200078e0a08 */
[----:B------:R-:W-:Y:S01]  /*0f10*/  LOP3.LUT R6, R2, 0x1e4, RZ, 0xfc, !PT ;  /* 0x000001e402067812 */ /* 0x000fe200078efcff */
[----:B------:R-:W-:Y:S01]  /*0f20*/  @!P5 IMAD.MOV R39, RZ, RZ, -R39 ;  /* 0x000000ffff27d224 */ /* 0x000fe200078e0a27 */
[----:B------:R-:W-:Y:S01]  /*0f30*/  ISETP.GE.AND P5, PT, R11, RZ, PT ;  /* 0x000000ff0b00720c */ /* 0x000fe20003fa6270 */
[----:B------:R-:W-:Y:S01]  /*0f40*/  IMAD R9, R0, R8, R9 ;  /* 0x0000000800097224 */ /* 0x000fe200078e0209 */
[----:B------:R-:W-:Y:S01]  /*0f50*/  LOP3.LUT R8, R2, 0x1e0, RZ, 0xfc, !PT ;  /* 0x000001e002087812 */ /* 0x000fe200078efcff */
[----:B------:R-:W-:Y:S01]  /*0f60*/  @!P1 IMAD.MOV R5, RZ, RZ, -R5 ;  /* 0x000000ffff059224 */ /* 0x000fe200078e0a05 */
[----:B------:R-:W-:Y:S01]  /*0f70*/  IABS R11, R6 ;  /* 0x00000006000b7213 */ /* 0x000fe20000000000 */
[--C-:B------:R-:W-:Y:S01]  /*0f80*/  @!P0 IMAD.IADD R3, R3, 0x1, -R0.reuse ;  /* 0x0000000103038824 */ /* 0x100fe200078e0a00 */
[----:B------:R-:W-:Y:S01]  /*0f90*/  IABS R29, R8 ;  /* 0x00000008001d7213 */ /* 0x000fe20000000000 */
[----:B------:R-:W-:Y:S01]  /*0fa0*/  @!P2 IMAD.IADD R35, R35, 0x1, -R0 ;  /* 0x000000012323a824 */ /* 0x000fe200078e0a00 */
[----:B------:R-:W-:Y:S01]  /*0fb0*/  ISETP.GE.AND P1, PT, R8, RZ, PT ;  /* 0x000000ff0800720c */ /* 0x000fe20003f26270 */
[----:B------:R-:W-:Y:S01]  /*0fc0*/  @!P4 IMAD.MOV R3, RZ, RZ, -R3 ;  /* 0x000000ffff03c224 */ /* 0x000fe200078e0a03 */
[----:B------:R-:W-:Y:S01]  /*0fd0*/  @!P3 IADD3 R33, R33, -R0, RZ ;  /* 0x800000002121b210 */ /* 0x000fe20007ffe0ff */
[----:B------:R-:W-:Y:S01]  /*0fe0*/  IMAD.HI.U32 R8, R4, R29, RZ ;  /* 0x0000001d04087227 */ /* 0x000fe200078e00ff */
[----:B------:R-:W-:-:S02]  /*0ff0*/  ISETP.GT.U32.AND P2, PT, R0, R35, PT ;  /* 0x000000230000720c */ /* 0x000fc40003f44070 */
[----:B------:R-:W-:Y:S01]  /*1000*/  ISETP.GE.AND P4, PT, R6, RZ, PT ;  /* 0x000000ff0600720c */ /* 0x000fe20003f86270 */
[----:B------:R-:W-:Y:S01]  /*1010*/  IMAD.HI.U32 R6, R4, R11, RZ ;  /* 0x0000000b04067227 */ /* 0x000fe200078e00ff */
[----:B------:R-:W-:Y:S02]  /*1020*/  ISETP.GT.U32.AND P3, PT, R0, R33, PT ;  /* 0x000000210000720c */ /* 0x000fe40003f64070 */
[----:B------:R-:W-:Y:S01]  /*1030*/  IABS R15, R12 ;  /* 0x0000000c000f7213 */ /* 0x000fe20000000000 */
[----:B------:R-:W-:Y:S01]  /*1040*/  IMAD.MOV R6, RZ, RZ, -R6 ;  /* 0x000000ffff067224 */ /* 0x000fe200078e0a06 */
[----:B------:R-:W-:Y:S01]  /*1050*/  ISETP.GE.AND P0, PT, R13, RZ, PT ;  /* 0x000000ff0d00720c */ /* 0x000fe20003f06270 */
[----:B------:R-:W-:Y:S01]  /*1060*/  IMAD.MOV R8, RZ, RZ, -R8 ;  /* 0x000000ffff087224 */ /* 0x000fe200078e0a08 */
[----:B------:R-:W-:Y:S01]  /*1070*/  LOP3.LUT R13, R2, 0x1d4, RZ, 0xfc, !PT ;  /* 0x000001d4020d7812 */ /* 0x000fe200078efcff */
[C---:B------:R-:W-:Y:S01]  /*1080*/  IMAD R11, R0.reuse, R6, R11 ;  /* 0x00000006000b7224 */ /* 0x040fe200078e020b */
[----:B------:R-:W-:Y:S01]  /*1090*/  SHF.R.S32.HI R45, RZ, 0x6, R45 ;  /* 0x00000006ff2d7819 */ /* 0x000fe2000001142d */
[--C-:B------:R-:W-:Y:S01]  /*10a0*/  @!P2 IMAD.IADD R35, R35, 0x1, -R0.reuse ;  /* 0x000000012323a824 */ /* 0x100fe200078e0a00 */
[C---:B------:R-:W-:Y:S01]  /*10b0*/  ISETP.GT.U32.AND P2, PT, R0.reuse, R9, PT ;  /* 0x000000090000720c */ /* 0x040fe20003f44070 */
[C---:B------:R-:W-:Y:S01]  /*10c0*/  IMAD R29, R0.reuse, R8, R29 ;  /* 0x00000008001d7224 */ /* 0x040fe200078e021d */
[----:B------:R-:W-:Y:S01]  /*10d0*/  IABS R17, R13 ;  /* 0x0000000d00117213 */ /* 0x000fe20000000000 */
[----:B------:R-:W-:Y:S01]  /*10e0*/  @!P3 IMAD.IADD R33, R33, 0x1, -R0 ;  /* 0x000000012121b824 */ /* 0x000fe200078e0a00 */
[C---:B------:R-:W-:Y:S01]  /*10f0*/  ISETP.GT.U32.AND P3, PT, R0.reuse, R11, PT ;  /* 0x0000000b0000720c */ /* 0x040fe20003f64070 */
[----:B------:R-:W-:Y:S01]  /*1100*/  @!P6 IMAD.MOV R35, RZ, RZ, -R35 ;  /* 0x000000ffff23e224 */ /* 0x000fe200078e0a23 */
[----:B------:R-:W-:Y:S01]  /*1110*/  ISETP.GT.U32.AND P6, PT, R0, R29, PT ;  /* 0x0000001d0000720c */ /* 0x000fe20003fc4070 */
[----:B------:R-:W-:Y:S01]  /*1120*/  IMAD.HI.U32 R6, R4, R27, RZ ;  /* 0x0000001b04067227 */ /* 0x000fe200078e00ff */
[----:B------:R-:W-:-:S03]  /*1130*/  LOP3.LUT R80, R90, 0x40, RZ, 0x3c, !PT ;  /* 0x000000405a507812 */ /* 0x000fc600078e3cff */
[----:B------:R-:W-:-:S04]  /*1140*/  IMAD.HI.U32 R8, R4, R15, RZ ;  /* 0x0000000f04087227 */ /* 0x000fc800078e00ff */
[--C-:B------:R-:W-:Y:S02]  /*1150*/  @!P2 IMAD.IADD R9, R9, 0x1, -R0.reuse ;  /* 0x000000010909a824 */ /* 0x100fe400078e0a00 */
[--C-:B------:R-:W-:Y:S02]  /*1160*/  @!P3 IMAD.IADD R11, R11, 0x1, -R0.reuse ;  /* 0x000000010b0bb824 */ /* 0x100fe400078e0a00 */
[----:B------:R-:W-:Y:S01]  /*1170*/  @!P6 IMAD.IADD R29, R29, 0x1, -R0 ;  /* 0x000000011d1de824 */ /* 0x000fe200078e0a00 */
[C---:B------:R-:W-:Y:S01]  /*1180*/  ISETP.GT.U32.AND P2, PT, R0.reuse, R9, PT ;  /* 0x000000090000720c */ /* 0x040fe20003f44070 */
[----:B------:R-:W-:Y:S01]  /*1190*/  IMAD.MOV R6, RZ, RZ, -R6 ;  /* 0x000000ffff067224 */ /* 0x000fe200078e0a06 */
[C---:B------:R-:W-:Y:S01]  /*11a0*/  ISETP.GT.U32.AND P3, PT, R0.reuse, R11, PT ;  /* 0x0000000b0000720c */ /* 0x040fe20003f64070 */
[----:B------:R-:W-:Y:S01]  /*11b0*/  IMAD.MOV R8, RZ, RZ, -R8 ;  /* 0x000000ffff087224 */ /* 0x000fe200078e0a08 */
[C---:B------:R-:W-:Y:S01]  /*11c0*/  ISETP.GT.U32.AND P6, PT, R0.reuse, R29, PT ;  /* 0x0000001d0000720c */ /* 0x040fe20003fc4070 */
[----:B------:R-:W-:-:S02]  /*11d0*/  IMAD R27, R0, R6, R27 ;  /* 0x00000006001b7224 */ /* 0x000fc400078e021b */
[----:B------:R-:W-:Y:S02]  /*11e0*/  IMAD R15, R0, R8, R15 ;  /* 0x00000008000f7224 */ /* 0x000fe400078e020f */
[----:B------:R-:W-:-:S04]  /*11f0*/  IMAD.HI.U32 R6, R4, R17, RZ ;  /* 0x0000001104067227 */ /* 0x000fc800078e00ff */
[----:B------:R-:W-:Y:S01]  /*1200*/  @!P5 IMAD.MOV R33, RZ, RZ, -R33 ;  /* 0x000000ffff21d224 */ /* 0x000fe200078e0a21 */
[----:B------:R-:W-:Y:S01]  /*1210*/  ISETP.GE.AND P5, PT, R10, RZ, PT ;  /* 0x000000ff0a00720c */ /* 0x000fe20003fa6270 */
[----:B------:R-:W-:Y:S01]  /*1220*/  IMAD.MOV R10, RZ, RZ, -R6 ;  /* 0x000000ffff0a7224 */ /* 0x000fe200078e0a06 */
[----:B------:R-:W-:Y:S01]  /*1230*/  @!P3 IADD3 R11, R11, -R0, RZ ;  /* 0x800000000b0bb210 */ /* 0x000fe20007ffe0ff */
[--C-:B------:R-:W-:Y:S01]  /*1240*/  @!P6 IMAD.IADD R29, R29, 0x1, -R0.reuse ;  /* 0x000000011d1de824 */ /* 0x100fe200078e0a00 */
[----:B------:R-:W-:Y:S01]  /*1250*/  ISETP.GT.U32.AND P3, PT, R0, R27, PT ;  /* 0x0000001b0000720c */ /* 0x000fe20003f64070 */
[----:B------:R-:W-:Y:S01]  /*1260*/  IMAD.HI.U32 R6, R4, R23, RZ ;  /* 0x0000001704067227 */ /* 0x000fe200078e00ff */
[----:B------:R-:W-:Y:S02]  /*1270*/  ISETP.GT.U32.AND P6, PT, R0, R15, PT ;  /* 0x0000000f0000720c */ /* 0x000fe40003fc4070 */
[----:B------:R-:W-:Y:S01]  /*1280*/  @!P4 IADD3 R11, -R11, RZ, RZ ;  /* 0x000000ff0b0bc210 */ /* 0x000fe20007ffe1ff */
[----:B------:R-:W-:Y:S01]  /*1290*/  @!P2 IMAD.IADD R9, R9, 0x1, -R0 ;  /* 0x000000010909a824 */ /* 0x000fe200078e0a00 */
[----:B------:R-:W-:Y:S01]  /*12a0*/  ISETP.GE.AND P2, PT, R12, RZ, PT ;  /* 0x000000ff0c00720c */ /* 0x000fe20003f46270 */
[----:B------:R-:W-:-:S02]  /*12b0*/  IMAD R17, R0, R10, R17 ;  /* 0x0000000a00117224 */ /* 0x000fc400078e0211 */
[----:B------:R-:W-:Y:S02]  /*12c0*/  IMAD.MOV R12, RZ, RZ, -R6 ;  /* 0x000000ffff0c7224 */ /* 0x000fe400078e0a06 */
[----:B------:R-:W-:-:S04]  /*12d0*/  IMAD.HI.U32 R8, R4, R21, RZ ;  /* 0x0000001504087227 */ /* 0x000fc800078e00ff */
[--C-:B------:R-:W-:Y:S01]  /*12e0*/  @!P3 IMAD.IADD R27, R27, 0x1, -R0.reuse ;  /* 0x000000011b1bb824 */ /* 0x100fe200078e0a00 */
[C---:B------:R-:W-:Y:S01]  /*12f0*/  ISETP.GT.U32.AND P3, PT, R0.reuse, R17, PT ;  /* 0x000000110000720c */ /* 0x040fe20003f64070 */
[----:B------:R-:W-:Y:S01]  /*1300*/  IMAD R23, R0, R12, R23 ;  /* 0x0000000c00177224 */ /* 0x000fe200078e0217 */
[----:B------:R-:W-:Y:S01]  /*1310*/  LOP3.LUT R12, R2, 0x1bc, RZ, 0xfc, !PT ;  /* 0x000001bc020c7812 */ /* 0x000fe200078efcff */
[----:B------:R-:W-:Y:S02]  /*1320*/  @!P6 IMAD.IADD R15, R15, 0x1, -R0 ;  /* 0x000000010f0fe824 */ /* 0x000fe400078e0a00 */
[----:B------:R-:W-:Y:S01]  /*1330*/  IMAD.MOV R8, RZ, RZ, -R8 ;  /* 0x000000ffff087224 */ /* 0x000fe200078e0a08 */
[----:B------:R-:W-:Y:S01]  /*1340*/  ISETP.GT.U32.AND P6, PT, R0, R23, PT ;  /* 0x000000170000720c */ /* 0x000fe20003fc4070 */
[----:B------:R-:W-:Y:S01]  /*1350*/  IMAD.HI.U32 R6, R4, R71, RZ ;  /* 0x0000004704067227 */ /* 0x000fe200078e00ff */
[----:B------:R-:W-:-:S03]  /*1360*/  IABS R75, R12 ;  /* 0x0000000c004b7213 */ /* 0x000fc60000000000 */
[C---:B------:R-:W-:Y:S02]  /*1370*/  IMAD R21, R0.reuse, R8, R21 ;  /* 0x0000000800157224 */ /* 0x040fe400078e0215 */
[----:B------:R-:W-:Y:S01]  /*1380*/  @!P3 IMAD.IADD R17, R17, 0x1, -R0 ;  /* 0x000000011111b824 */ /* 0x000fe200078e0a00 */
[C---:B------:R-:W-:Y:S01]  /*1390*/  ISETP.GT.U32.AND P3, PT, R0.reuse, R27, PT ;  /* 0x0000001b0000720c */ /* 0x040fe20003f64070 */
[----:B------:R-:W-:Y:S01]  /*13a0*/  @!P1 IMAD.MOV R29, RZ, RZ, -R29 ;  /* 0x000000ffff1d9224 */ /* 0x000fe200078e0a1d */
[C---:B------:R-:W-:Y:S01]  /*13b0*/  ISETP.GT.U32.AND P1, PT, R0.reuse, R21, PT ;  /* 0x000000150000720c */ /* 0x040fe20003f24070 */
[----:B------:R-:W-:Y:S02]  /*13c0*/  IMAD.MOV R6, RZ, RZ, -R6 ;  /* 0x000000ffff067224 */ /* 0x000fe400078e0a06 */
[----:B------:R-:W-:Y:S01]  /*13d0*/  @!P6 IMAD.IADD R23, R23, 0x1, -R0 ;  /* 0x000000011717e824 */ /* 0x000fe200078e0a00 */
[C---:B------:R-:W-:Y:S01]  /*13e0*/  ISETP.GT.U32.AND P6, PT, R0.reuse, R17, PT ;  /* 0x000000110000720c */ /* 0x040fe20003fc4070 */
[----:B------:R-:W-:-:S02]  /*13f0*/  IMAD R71, R0, R6, R71 ;  /* 0x0000000600477224 */ /* 0x000fc400078e0247 */
[----:B------:R-:W-:Y:S01]  /*1400*/  IMAD.HI.U32 R10, R4, R69, RZ ;  /* 0x00000045040a7227 */ /* 0x000fe200078e00ff */
[----:B------:R-:W-:-:S03]  /*1410*/  ISETP.GT.U32.AND P4, PT, R0, R23, PT ;  /* 0x000000170000720c */ /* 0x000fc60003f84070 */
[----:B------:R-:W-:Y:S01]  /*1420*/  @!P0 IMAD.MOV R9, RZ, RZ, -R9 ;  /* 0x000000ffff098224 */ /* 0x000fe200078e0a09 */
[C---:B------:R-:W-:Y:S01]  /*1430*/  ISETP.GT.U32.AND P0, PT, R0.reuse, R15, PT ;  /* 0x0000000f0000720c */ /* 0x040fe20003f04070 */
[----:B------:R-:W-:Y:S02]  /*1440*/  IMAD.MOV R10, RZ, RZ, -R10 ;  /* 0x000000ffff0a7224 */ /* 0x000fe400078e0a0a */
[--C-:B------:R-:W-:Y:S02]  /*1450*/  @!P3 IMAD.IADD R27, R27, 0x1, -R0.reuse ;  /* 0x000000011b1bb824 */ /* 0x100fe400078e0a00 */
[--C-:B------:R-:W-:Y:S01]  /*1460*/  @!P6 IMAD.IADD R17, R17, 0x1, -R0.reuse ;  /* 0x000000011111e824 */ /* 0x100fe200078e0a00 */
[C---:B------:R-:W-:Y:S01]  /*1470*/  ISETP.GT.U32.AND P6, PT, R0.reuse, R71, PT ;  /* 0x000000470000720c */ /* 0x040fe20003fc4070 */
[----:B------:R-:W-:Y:S01]  /*1480*/  IMAD R69, R0, R10, R69 ;  /* 0x0000000a00457224 */ /* 0x000fe200078e0245 */
[----:B------:R-:W-:Y:S01]  /*1490*/  LOP3.LUT R10, R2, 0x1c0, RZ, 0xfc, !PT ;  /* 0x000001c0020a7812 */ /* 0x000fe200078efcff */
[----:B------:R-:W-:Y:S01]  /*14a0*/  @!P1 IMAD.IADD R21, R21, 0x1, -R0 ;  /* 0x0000000115159824 */ /* 0x000fe200078e0a00 */
[----:B------:R-:W-:Y:S01]  /*14b0*/  ISETP.GE.AND P1, PT, R16, RZ, PT ;  /* 0x000000ff1000720c */ /* 0x000fe20003f26270 */
[----:B------:R-:W-:Y:S01]  /*14c0*/  IMAD.HI.U32 R8, R4, R75, RZ ;  /* 0x0000004b04087227 */ /* 0x000fe200078e00ff */
[----:B------:R-:W-:-:S02]  /*14d0*/  IABS R73, R10 ;  /* 0x0000000a00497213 */ /* 0x000fc40000000000 */
[----:B------:R-:W-:Y:S01]  /*14e0*/  ISETP.GT.U32.AND P3, PT, R0, R69, PT ;  /* 0x000000450000720c */ /* 0x000fe20003f64070 */
[----:B------:R-:W-:Y:S01]  /*14f0*/  @!P4 IMAD.IADD R23, R23, 0x1, -R0 ;  /* 0x000000011717c824 */ /* 0x000fe200078e0a00 */
[----:B------:R-:W-:Y:S01]  /*1500*/  ISETP.GE.AND P4, PT, R14, RZ, PT ;  /* 0x000000ff0e00720c */ /* 0x000fe20003f86270 */
[----:B------:R-:W-:Y:S01]  /*1510*/  @!P5 IMAD.MOV R27, RZ, RZ, -R27 ;  /* 0x000000ffff1bd224 */ /* 0x000fe200078e0a1b */
[----:B------:R-:W-:Y:S01]  /*1520*/  ISETP.GT.U32.AND P5, PT, R0, R21, PT ;  /* 0x000000150000720c */ /* 0x000fe20003fa4070 */
[----:B------:R-:W-:Y:S01]  /*1530*/  IMAD.MOV R8, RZ, RZ, -R8 ;  /* 0x000000ffff087224 */ /* 0x000fe200078e0a08 */
[C---:B------:R-:W-:Y:S01]  /*1540*/  LOP3.LUT R14, R2.reuse, 0x198, RZ, 0xfc, !PT ;  /* 0x00000198020e7812 */ /* 0x040fe200078efcff */
[--C-:B------:R-:W-:Y:S01]  /*1550*/  @!P0 IMAD.IADD R15, R15, 0x1, -R0.reuse ;  /* 0x000000010f0f8824 */ /* 0x100fe200078e0a00 */
[----:B------:R-:W-:Y:S01]  /*1560*/  ISETP.GE.AND P0, PT, R13, RZ, PT ;  /* 0x000000ff0d00720c */ /* 0x000fe20003f06270 */
[----:B------:R-:W-:Y:S01]  /*1570*/  @!P6 IMAD.IADD R71, R71, 0x1, -R0 ;  /* 0x000000014747e824 */ /* 0x000fe200078e0a00 */
[----:B------:R-:W-:Y:S01]  /*1580*/  LOP3.LUT R13, R2, 0x1b4, RZ, 0xfc, !PT ;  /* 0x000001b4020d7812 */ /* 0x000fe200078efcff */
[----:B------:R-:W-:Y:S01]  /*1590*/  IMAD.HI.U32 R6, R4, R73, RZ ;  /* 0x0000004904067227 */ /* 0x000fe200078e00ff */
[----:B------:R-:W-:-:S02]  /*15a0*/  @!P2 IADD3 R15, -R15, RZ, RZ ;  /* 0x000000ff0f0fa210 */ /* 0x000fc40007ffe1ff */
[C---:B------:R-:W-:Y:S01]  /*15b0*/  ISETP.GT.U32.AND P6, PT, R0.reuse, R71, PT ;  /* 0x000000470000720c */ /* 0x040fe20003fc4070 */
[----:B------:R-:W-:Y:S01]  /*15c0*/  IMAD R75, R0, R8, R75 ;  /* 0x00000008004b7224 */ /* 0x000fe200078e024b */
[----:B------:R-:W-:Y:S01]  /*15d0*/  LOP3.LUT R8, R2, 0x1b8, RZ, 0xfc, !PT ;  /* 0x000001b802087812 */ /* 0x000fe200078efcff */
[----:B------:R-:W-:Y:S01]  /*15e0*/  IMAD.MOV R6, RZ, RZ, -R6 ;  /* 0x000000ffff067224 */ /* 0x000fe200078e0a06 */
[----:B------:R-:W-:Y:S01]  /*15f0*/  IABS R79, R13 ;  /* 0x0000000d004f7213 */ /* 0x000fe20000000000 */
[----:B------:R-:W-:Y:S01]  /*1600*/  @!P4 IMAD.MOV R23, RZ, RZ, -R23 ;  /* 0x000000ffff17c224 */ /* 0x000fe200078e0a17 */
[----:B------:R-:W-:Y:S01]  /*1610*/  IABS R77, R8 ;  /* 0x00000008004d7213 */ /* 0x000fe20000000000 */
[C---:B------:R-:W-:Y:S01]  /*1620*/  IMAD R73, R0.reuse, R6, R73 ;  /* 0x0000000600497224 */ /* 0x040fe200078e0249 */
[----:B------:R-:W-:Y:S01]  /*1630*/  ISETP.GE.AND P4, PT, R19, RZ, PT ;  /* 0x000000ff1300720c */ /* 0x000fe20003f86270 */
[----:B------:R-:W-:Y:S01]  /*1640*/  @!P5 IMAD.IADD R21, R21, 0x1, -R0 ;  /* 0x000000011515d824 */ /* 0x000fe200078e0a00 */
[----:B------:R-:W-:Y:S01]  /*1650*/  ISETP.GT.U32.AND P5, PT, R0, R75, PT ;  /* 0x0000004b0000720c */ /* 0x000fe20003fa4070 */
[----:B------:R-:W-:Y:S01]  /*1660*/  IMAD.HI.U32 R6, R4, R77, RZ ;  /* 0x0000004d04067227 */ /* 0x000fe200078e00ff */
[----:B------:R-:W-:-:S02]  /*1670*/  IABS R95, R14 ;  /* 0x0000000e005f7213 */ /* 0x000fc40000000000 */
[----:B------:R-:W-:Y:S01]  /*1680*/  LOP3.LUT R16, R2, 0x170, RZ, 0xfc, !PT ;  /* 0x0000017002107812 */ /* 0x000fe200078efcff */
[----:B------:R-:W-:Y:S01]  /*1690*/  @!P0 IMAD.MOV R17, RZ, RZ, -R17 ;  /* 0x000000ffff118224 */ /* 0x000fe200078e0a11 */
[----:B------:R-:W-:Y:S01]  /*16a0*/  ISETP.GT.U32.AND P0, PT, R0, R73, PT ;  /* 0x000000490000720c */ /* 0x000fe20003f04070 */
[----:B------:R-:W-:Y:S01]  /*16b0*/  IMAD.MOV R6, RZ, RZ, -R6 ;  /* 0x000000ffff067224 */ /* 0x000fe200078e0a06 */
[----:B------:R-:W-:Y:S01]  /*16c0*/  IABS R115, R16 ;  /* 0x0000001000737213 */ /* 0x000fe20000000000 */
[--C-:B------:R-:W-:Y:S01]  /*16d0*/  @!P6 IMAD.IADD R71, R71, 0x1, -R0.reuse ;  /* 0x000000014747e824 */ /* 0x100fe200078e0a00 */
[----:B------:R-:W-:Y:S01]  /*16e0*/  ISETP.GE.AND P6, PT, R12, RZ, PT ;  /* 0x000000ff0c00720c */ /* 0x000fe20003fc6270 */
[----:B------:R-:W-:Y:S01]  /*16f0*/  IMAD R77, R0, R6, R77 ;  /* 0x00000006004d7224 */ /* 0x000fe200078e024d */
[----:B------:R-:W-:Y:S01]  /*1700*/  LOP3.LUT R12, R2, 0x1a8, RZ, 0xfc, !PT ;  /* 0x000001a8020c7812 */ /* 0x000fe200078efcff */
[--C-:B------:R-:W-:Y:S01]  /*1710*/  @!P5 IMAD.IADD R75, R75, 0x1, -R0.reuse ;  /* 0x000000014b4bd824 */ /* 0x100fe200078e0a00 */
[----:B------:R-:W-:Y:S01]  /*1720*/  @!P4 IADD3 R71, -R71, RZ, RZ ;  /* 0x000000ff4747c210 */ /* 0x000fe20007ffe1ff */
[--C-:B------:R-:W-:Y:S01]  /*1730*/  @!P3 IMAD.IADD R69, R69, 0x1, -R0.reuse ;  /* 0x000000014545b824 */ /* 0x100fe200078e0a00 */
[C---:B------:R-:W-:Y:S01]  /*1740*/  ISETP.GT.U32.AND P4, PT, R0.reuse, R77, PT ;  /* 0x0000004d0000720c */ /* 0x040fe20003f84070 */
[----:B------:R-:W-:Y:S01]  /*1750*/  @!P1 IMAD.MOV R21, RZ, RZ, -R21 ;  /* 0x000000ffff159224 */ /* 0x000fe200078e0a15 */
[----:B------:R-:W-:Y:S01]  /*1760*/  ISETP.GT.U32.AND P5, PT, R0, R75, PT ;  /* 0x0000004b0000720c */ /* 0x000fe20003fa4070 */
[----:B------:R-:W-:Y:S01]  /*1770*/  @!P0 IMAD.IADD R73, R73, 0x1, -R0 ;  /* 0x0000000149498824 */ /* 0x000fe200078e0a00 */
[----:B------:R-:W-:Y:S01]  /*1780*/  ISETP.GE.AND P0, PT, R8, RZ, PT ;  /* 0x000000ff0800720c */ /* 0x000fe20003f06270 */
[----:B------:R-:W-:Y:S01]  /*1790*/  IMAD.HI.U32 R8, R4, R79, RZ ;  /* 0x0000004f04087227 */ /* 0x000fe200078e00ff */
[----:B------:R-:W-:-:S02]  /*17a0*/  ISETP.GT.U32.AND P2, PT, R0, R69, PT ;  /* 0x000000450000720c */ /* 0x000fc40003f44070 */
[----:B------:R-:W-:Y:S01]  /*17b0*/  ISETP.GT.U32.AND P1, PT, R0, R73, PT ;  /* 0x000000490000720c */ /* 0x000fe20003f24070 */
[----:B------:R-:W-:Y:S01]  /*17c0*/  IMAD.MOV R8, RZ, RZ, -R8 ;  /* 0x000000ffff087224 */ /* 0x000fe200078e0a08 */
[----:B------:R-:W-:Y:S02]  /*17d0*/  LOP3.LUT R6, R2, 0x1b0, RZ, 0xfc, !PT ;  /* 0x000001b002067812 */ /* 0x000fe400078efcff */
[----:B------:R-:W-:Y:S01]  /*17e0*/  IABS R85, R12 ;  /* 0x0000000c00557213 */ /* 0x000fe20000000000 */
[----:B------:R-:W-:Y:S01]  /*17f0*/  IMAD R79, R0, R8, R79 ;  /* 0x00000008004f7224 */ /* 0x000fe200078e024f */
[----:B------:R-:W-:Y:S01]  /*1800*/  IABS R81, R6 ;  /* 0x0000000600517213 */ /* 0x000fe20000000000 */
[--C-:B------:R-:W-:Y:S01]  /*1810*/  @!P4 IMAD.IADD R77, R77, 0x1, -R0.reuse ;  /* 0x000000014d4dc824 */ /* 0x100fe200078e0a00 */
[----:B------:R-:W-:Y:S01]  /*1820*/  ISETP.GE.AND P3, PT, R18, RZ, PT ;  /* 0x000000ff1200720c */ /* 0x000fe20003f66270 */
[--C-:B------:R-:W-:Y:S01]  /*1830*/  @!P5 IMAD.IADD R75, R75, 0x1, -R0.reuse ;  /* 0x000000014b4bd824 */ /* 0x100fe200078e0a00 */
[C---:B------:R-:W-:Y:S01]  /*1840*/  ISETP.GT.U32.AND P5, PT, R0.reuse, R79, PT ;  /* 0x0000004f0000720c */ /* 0x040fe20003fa4070 */
[--C-:B------:R-:W-:Y:S01]  /*1850*/  @!P2 IMAD.IADD R69, R69, 0x1, -R0.reuse ;  /* 0x000000014545a824 */ /* 0x100fe200078e0a00 */
[----:B------:R-:W-:Y:S01]  /*1860*/  ISETP.GT.U32.AND P4, PT, R0, R77, PT ;  /* 0x0000004d0000720c */ /* 0x000fe20003f84070 */
[----:B------:R-:W-:Y:S01]  /*1870*/  @!P1 IMAD.IADD R73, R73, 0x1, -R0 ;  /* 0x0000000149499824 */ /* 0x000fe200078e0a00 */
[----:B------:R-:W-:Y:S01]  /*1880*/  ISETP.GE.AND P2, PT, R10, RZ, PT ;  /* 0x000000ff0a00720c */ /* 0x000fe20003f46270 */
[----:B------:R-:W-:Y:S01]  /*1890*/  IMAD.HI.U32 R10, R4, R85, RZ ;  /* 0x00000055040a7227 */ /* 0x000fe200078e00ff */
[----:B------:R-:W-:-:S02]  /*18a0*/  ISETP.GE.AND P1, PT, R6, RZ, PT ;  /* 0x000000ff0600720c */ /* 0x000fc40003f26270 */
[----:B------:R-:W-:Y:S01]  /*18b0*/  LOP3.LUT R8, R2, 0x1ac, RZ, 0xfc, !PT ;  /* 0x000001ac02087812 */ /* 0x000fe200078efcff */
[----:B------:R-:W-:Y:S01]  /*18c0*/  IMAD.HI.U32 R6, R4, R81, RZ ;  /* 0x0000005104067227 */ /* 0x000fe200078e00ff */
[C---:B------:R-:W-:Y:S02]  /*18d0*/  LOP3.LUT R18, R2.reuse, 0xe0, RZ, 0xfc, !PT ;  /* 0x000000e002127812 */ /* 0x040fe400078efcff */
[----:B------:R-:W-:Y:S01]  /*18e0*/  IABS R83, R8 ;  /* 0x0000000800537213 */ /* 0x000fe20000000000 */
[----:B------:R-:W-:Y:S01]  /*18f0*/  IMAD.MOV R10, RZ, RZ, -R10 ;  /* 0x000000ffff0a7224 */ /* 0x000fe200078e0a0a */
[----:B------:R-:W-:Y:S01]  /*1900*/  IABS R199, R18 ;  /* 0x0000001200c77213 */ /* 0x000fe20000000000 */
[----:B------:R-:W-:Y:S01]  /*1910*/  IMAD.MOV R6, RZ, RZ, -R6 ;  /* 0x000000ffff067224 */ /* 0x000fe200078e0a06 */
[----:B------:R-:W-:Y:S01]  /*1920*/  LOP3.LUT R19, R2, 0xa0, RZ, 0xfc, !PT ;  /* 0x000000a002137812 */ /* 0x000fe200078efcff */
[--C-:B------:R-:W-:Y:S02]  /*1930*/  @!P5 IMAD.IADD R79, R79, 0x1, -R0.reuse ;  /* 0x000000014f4fd824 */ /* 0x100fe400078e0a00 */
[----:B------:R-:W-:Y:S01]  /*1940*/  @!P4 IMAD.IADD R77, R77, 0x1, -R0 ;  /* 0x000000014d4dc824 */ /* 0x000fe200078e0a00 */
[----:B------:R-:W-:Y:S01]  /*1950*/  IABS R231, R19 ;  /* 0x0000001300e77213 */ /* 0x000fe20000000000 */
[C---:B------:R-:W-:Y:S01]  /*1960*/  IMAD R85, R0.reuse, R10, R85 ;  /* 0x0000000a00557224 */ /* 0x040fe200078e0255 */
[C---:B------:R-:W-:Y:S01]  /*1970*/  ISETP.GT.U32.AND P5, PT, R0.reuse, R79, PT ;  /* 0x0000004f0000720c */ /* 0x040fe20003fa4070 */
[----:B------:R-:W-:-:S02]  /*1980*/  IMAD R81, R0, R6, R81 ;  /* 0x0000000600517224 */ /* 0x000fc400078e0251 */
[----:B------:R-:W-:Y:S01]  /*1990*/  @!P2 IMAD.MOV R73, RZ, RZ, -R73 ;  /* 0x000000ffff49a224 */ /* 0x000fe200078e0a49 */
[----:B------:R-:W-:Y:S01]  /*19a0*/  ISETP.GE.AND P2, PT, R8, RZ, PT ;  /* 0x000000ff0800720c */ /* 0x000fe20003f46270 */
[----:B------:R-:W-:Y:S01]  /*19b0*/  @!P0 IMAD.MOV R77, RZ, RZ, -R77 ;  /* 0x000000ffff4d8224 */ /* 0x000fe200078e0a4d */
[----:B------:R-:W-:Y:S01]  /*19c0*/  ISETP.GT.U32.AND P0, PT, R0, R85, PT ;  /* 0x000000550000720c */ /* 0x000fe20003f04070 */
[----:B------:R-:W-:Y:S01]  /*19d0*/  IMAD.HI.U32 R8, R4, R83, RZ ;  /* 0x0000005304087227 */ /* 0x000fe200078e00ff */
[----:B------:R-:W-:-:S03]  /*19e0*/  ISETP.GT.U32.AND P4, PT, R0, R81, PT ;  /* 0x000000510000720c */ /* 0x000fc60003f84070 */
[----:B------:R-:W-:Y:S01]  /*19f0*/  @!P3 IMAD.MOV R69, RZ, RZ, -R69 ;  /* 0x000000ffff45b224 */ /* 0x000fe200078e0a45 */
[----:B------:R-:W-:Y:S01]  /*1a00*/  ISETP.GE.AND P3, PT, R13, RZ, PT ;  /* 0x000000ff0d00720c */ /* 0x000fe20003f66270 */
[----:B------:R-:W-:Y:S01]  /*1a10*/  IMAD.MOV R8, RZ, RZ, -R8 ;  /* 0x000000ffff087224 */ /* 0x000fe200078e0a08 */
[----:B------:R-:W-:Y:S01]  /*1a20*/  LOP3.LUT R13, R2, 0x19c, RZ, 0xfc, !PT ;  /* 0x0000019c020d7812 */ /* 0x000fe200078efcff */
[--C-:B------:R-:W-:Y:S02]  /*1a30*/  @!P5 IMAD.IADD R79, R79, 0x1, -R0.reuse ;  /* 0x000000014f4fd824 */ /* 0x100fe400078e0a00 */
[----:B------:R-:W-:Y:S01]  /*1a40*/  IMAD R83, R0, R8, R83 ;  /* 0x0000000800537224 */ /* 0x000fe200078e0253 */
[----:B------:R-:W-:Y:S01]  /*1a50*/  LOP3.LUT R8, R2, 0x1a4, RZ, 0xfc, !PT ;  /* 0x000001a402087812 */ /* 0x000fe200078efcff */
[----:B------:R-:W-:Y:S01]  /*1a60*/  @!P0 IMAD.IADD R85, R85, 0x1, -R0 ;  /* 0x0000000155558824 */ /* 0x000fe200078e0a00 */
[----:B------:R-:W-:Y:S01]  /*1a70*/  IABS R93, R13 ;  /* 0x0000000d005d7213 */ /* 0x000fe20000000000 */
[----:B------:R-:W-:Y:S01]  /*1a80*/  @!P6 IMAD.MOV R75, RZ, RZ, -R75 ;  /* 0x000000ffff4be224 */ /* 0x000fe200078e0a4b */
[----:B------:R-:W-:Y:S01]  /*1a90*/  IABS R87, R8 ;  /* 0x0000000800577213 */ /* 0x000fe20000000000 */
[----:B------:R-:W-:Y:S01]  /*1aa0*/  IMAD.HI.U32 R10, R4, R95, RZ ;  /* 0x0000005f040a7227 */ /* 0x000fe200078e00ff */
[----:B------:R-:W-:-:S02]  /*1ab0*/  @!P4 IADD3 R81, R81, -R0, RZ ;  /* 0x800000005151c210 */ /* 0x000fc40007ffe0ff */
[C---:B------:R-:W-:Y:S01]  /*1ac0*/  ISETP.GT.U32.AND P0, PT, R0.reuse, R85, PT ;  /* 0x000000550000720c */ /* 0x040fe20003f04070 */
[----:B------:R-:W-:Y:S01]  /*1ad0*/  @!P3 IMAD.MOV R79, RZ, RZ, -R79 ;  /* 0x000000ffff4fb224 */ /* 0x000fe200078e0a4f */
[----:B------:R-:W-:Y:S01]  /*1ae0*/  ISETP.GT.U32.AND P4, PT, R0, R81, PT ;  /* 0x000000510000720c */ /* 0x000fe20003f84070 */
[----:B------:R-:W-:Y:S01]  /*1af0*/  IMAD.HI.U32 R6, R4, R87, RZ ;  /* 0x0000005704067227 */ /* 0x000fe200078e00ff */
[----:B------:R-:W-:Y:S02]  /*1b00*/  ISETP.GE.AND P3, PT, R8, RZ, PT ;  /* 0x000000ff0800720c */ /* 0x000fe40003f66270 */
[----:B------:R-:W-:Y:S01]  /*1b10*/  ISETP.GE.AND P6, PT, R12, RZ, PT ;  /* 0x000000ff0c00720c */ /* 0x000fe20003fc6270 */
[----:B------:R-:W-:Y:S01]  /*1b20*/  IMAD.HI.U32 R8, R4, R93, RZ ;  /* 0x0000005d04087227 */ /* 0x000fe200078e00ff */
[----:B------:R-:W-:Y:S02]  /*1b30*/  LOP3.LUT R12, R2, 0x1a0, RZ, 0xfc, !PT ;  /* 0x000001a0020c7812 */ /* 0x000fe400078efcff */
[----:B------:R-:W-:Y:S01]  /*1b40*/  ISETP.GT.U32.AND P5, PT, R0, R83, PT ;  /* 0x000000530000720c */ /* 0x000fe20003fa4070 */
[----:B------:R-:W-:Y:S01]  /*1b50*/  IMAD.MOV R6, RZ, RZ, -R6 ;  /* 0x000000ffff067224 */ /* 0x000fe200078e0a06 */
[----:B------:R-:W-:Y:S01]  /*1b60*/  IABS R91, R12 ;  /* 0x0000000c005b7213 */ /* 0x000fe20000000000 */
[----:B------:R-:W-:-:S02]  /*1b70*/  IMAD.MOV R8, RZ, RZ, -R8 ;  /* 0x000000ffff087224 */ /* 0x000fc400078e0a08 */
[C---:B------:R-:W-:Y:S02]  /*1b80*/  IMAD R87, R0.reuse, R6, R87 ;  /* 0x0000000600577224 */ /* 0x040fe400078e0257 */
[----:B------:R-:W-:Y:S02]  /*1b90*/  IMAD.MOV R10, RZ, RZ, -R10 ;  /* 0x000000ffff0a7224 */ /* 0x000fe400078e0a0a */
[----:B------:R-:W-:Y:S01]  /*1ba0*/  IMAD R93, R0, R8, R93 ;  /* 0x00000008005d7224 */ /* 0x000fe200078e025d */
[----:B------:R-:W-:Y:S01]  /*1bb0*/  LOP3.LUT R8, R2, 0x194, RZ, 0xfc, !PT ;  /* 0x0000019402087812 */ /* 0x000fe200078efcff */
[--C-:B------:R-:W-:Y:S01]  /*1bc0*/  @!P4 IMAD.IADD R81, R81, 0x1, -R0.reuse ;  /* 0x000000015151c824 */ /* 0x100fe200078e0a00 */
[C---:B------:R-:W-:Y:S01]  /*1bd0*/  ISETP.GT.U32.AND P4, PT, R0.reuse, R87, PT ;  /* 0x000000570000720c */ /* 0x040fe20003f84070 */
[C---:B------:R-:W-:Y:S01]  /*1be0*/  IMAD R95, R0.reuse, R10, R95 ;  /* 0x0000000a005f7224 */ /* 0x040fe200078e025f */
[----:B------:R-:W-:Y:S01]  /*1bf0*/  IABS R97, R8 ;  /* 0x0000000800617213 */ /* 0x000fe20000000000 */
[----:B------:R-:W-:Y:S01]  /*1c00*/  @!P0 IMAD.IADD R85, R85, 0x1, -R0 ;  /* 0x0000000155558824 */ /* 0x000fe200078e0a00 */
[----:B------:R-:W-:Y:S01]  /*1c10*/  ISETP.GT.U32.AND P0, PT, R0, R93, PT ;  /* 0x0000005d0000720c */ /* 0x000fe20003f04070 */
[----:B------:R-:W-:Y:S01]  /*1c20*/  IMAD.HI.U32 R6, R4, R91, RZ ;  /* 0x0000005b04067227 */ /* 0x000fe200078e00ff */
[----:B------:R-:W-:-:S02]  /*1c30*/  LOP3.LUT R10, R2, 0x190, RZ, 0xfc, !PT ;  /* 0x00000190020a7812 */ /* 0x000fc400078efcff */
[----:B------:R-:W-:Y:S01]  /*1c40*/  @!P1 IADD3 R81, -R81, RZ, RZ ;  /* 0x000000ff51519210 */ /* 0x000fe20007ffe1ff */
[----:B------:R-:W-:Y:S01]  /*1c50*/  @!P6 IMAD.MOV R85, RZ, RZ, -R85 ;  /* 0x000000ffff55e224 */ /* 0x000fe200078e0a55 */
[C---:B------:R-:W-:Y:S01]  /*1c60*/  ISETP.GT.U32.AND P6, PT, R0.reuse, R95, PT ;  /* 0x0000005f0000720c */ /* 0x040fe20003fc4070 */
[----:B------:R-:W-:Y:S01]  /*1c70*/  IMAD.MOV R6, RZ, RZ, -R6 ;  /* 0x000000ffff067224 */ /* 0x000fe200078e0a06 */
[----:B------:R-:W-:Y:S01]  /*1c80*/  IABS R99, R10 ;  /* 0x0000000a00637213 */ /* 0x000fe20000000000 */
[----:B------:R-:W-:Y:S02]  /*1c90*/  @!P4 IMAD.IADD R87, R87, 0x1, -R0 ;  /* 0x000000015757c824 */ /* 0x000fe400078e0a00 */
[----:B------:R-:W-:Y:S02]  /*1ca0*/  IMAD R91, R0, R6, R91 ;  /* 0x00000006005b7224 */ /* 0x000fe400078e025b */
[----:B------:R-:W-:Y:S01]  /*1cb0*/  IMAD.HI.U32 R6, R4, R97, RZ ;  /* 0x0000006104067227 */ /* 0x000fe200078e00ff */
[----:B------:R-:W-:-:S02]  /*1cc0*/  ISETP.GT.U32.AND P4, PT, R0, R87, PT ;  /* 0x000000570000720c */ /* 0x000fc40003f84070 */
[C---:B------:R-:W-:Y:S01]  /*1cd0*/  ISETP.GT.U32.AND P1, PT, R0.reuse, R91, PT ;  /* 0x0000005b0000720c */ /* 0x040fe20003f24070 */
[--C-:B------:R-:W-:Y:S02]  /*1ce0*/  @!P0 IMAD.IADD R93, R93, 0x1, -R0.reuse ;  /* 0x000000015d5d8824 */ /* 0x100fe400078e0a00 */
[----:B------:R-:W-:Y:S02]  /*1cf0*/  @!P5 IMAD.IADD R83, R83, 0x1, -R0 ;  /* 0x000000015353d824 */ /* 0x000fe400078e0a00 */
[----:B------:R-:W-:Y:S02]  /*1d00*/  IMAD.MOV R6, RZ, RZ, -R6 ;  /* 0x000000ffff067224 */ /* 0x000fe400078e0a06 */
[----:B------:R-:W-:Y:S01]  /*1d10*/  @!P6 IMAD.IADD R95, R95, 0x1, -R0 ;  /* 0x000000015f5fe824 */ /* 0x000fe200078e0a00 */
[C---:B------:R-:W-:Y:S01]  /*1d20*/  ISETP.GT.U32.AND P6, PT, R0.reuse, R93, PT ;  /* 0x0000005d0000720c */ /* 0x040fe20003fc4070 */
[C---:B------:R-:W-:Y:S01]  /*1d30*/  IMAD R97, R0.reuse, R6, R97 ;  /* 0x0000000600617224 */ /* 0x040fe200078e0261 */
[----:B------:R-:W-:Y:S01]  /*1d40*/  ISETP.GT.U32.AND P5, PT, R0, R83, PT ;  /* 0x000000530000720c */ /* 0x000fe20003fa4070 */
[----:B------:R-:W-:-:S04]  /*1d50*/  IMAD.HI.U32 R6, R4, R99, RZ ;  /* 0x0000006304067227 */ /* 0x000fc800078e00ff */
[----:B------:R-:W-:Y:S02]  /*1d60*/  IMAD.MOV R6, RZ, RZ, -R6 ;  /* 0x000000ffff067224 */ /* 0x000fe400078e0a06 */
[--C-:B------:R-:W-:Y:S01]  /*1d70*/  @!P4 IMAD.IADD R87, R87, 0x1, -R0.reuse ;  /* 0x000000015757c824 */ /* 0x100fe200078e0a00 */
[----:B------:R-:W-:Y:S01]  /*1d80*/  ISETP.GE.AND P4, PT, R14, RZ, PT ;  /* 0x000000ff0e00720c */ /* 0x000fe20003f86270 */
[----:B------:R-:W-:Y:S01]  /*1d90*/  IMAD R99, R0, R6, R99 ;  /* 0x0000000600637224 */ /* 0x000fe200078e0263 */
[----:B------:R-:W-:Y:S01]  /*1da0*/  LOP3.LUT R14, R2, 0x184, RZ, 0xfc, !PT ;  /* 0x00000184020e7812 */ /* 0x000fe200078efcff */
[----:B------:R-:W-:Y:S01]  /*1db0*/  @!P3 IMAD.MOV R87, RZ, RZ, -R87 ;  /* 0x000000ffff57b224 */ /* 0x000fe200078e0a57 */
[----:B------:R-:W-:Y:S01]  /*1dc0*/  @!P6 IADD3 R93, R93, -R0, RZ ;  /* 0x800000005d5de210 */ /* 0x000fe20007ffe0ff */
[--C-:B------:R-:W-:Y:S01]  /*1dd0*/  @!P5 IMAD.IADD R83, R83, 0x1, -R0.reuse ;  /* 0x000000015353d824 */ /* 0x100fe200078e0a00 */
[----:B------:R-:W-:Y:S01]  /*1de0*/  ISETP.GT.U32.AND P6, PT, R0, R99, PT ;  /* 0x000000630000720c */ /* 0x000fe20003fc4070 */
[----:B------:R-:W-:Y:S01]  /*1df0*/  @!P1 IMAD.IADD R91, R91, 0x1, -R0 ;  /* 0x000000015b5b9824 */ /* 0x000fe200078e0a00 */
[----:B------:R-:W-:Y:S01]  /*1e00*/  ISETP.GE.AND P5, PT, R12, RZ, PT ;  /* 0x000000ff0c00720c */ /* 0x000fe20003fa6270 */
[----:B------:R-:W-:Y:S01]  /*1e10*/  @!P2 IMAD.MOV R83, RZ, RZ, -R83 ;  /* 0x000000ffff53a224 */ /* 0x000fe200078e0a53 */
[----:B------:R-:W-:-:S02]  /*1e20*/  LOP3.LUT R12, R2, 0x18c, RZ, 0xfc, !PT ;  /* 0x0000018c020c7812 */ /* 0x000fc400078efcff */
[----:B------:R-:W-:Y:S02]  /*1e30*/  ISETP.GT.U32.AND P3, PT, R0, R95, PT ;  /* 0x0000005f0000720c */ /* 0x000fe40003f64070 */
[----:B------:R-:W-:Y:S02]  /*1e40*/  ISETP.GE.AND P2, PT, R13, RZ, PT ;  /* 0x000000ff0d00720c */ /* 0x000fe40003f46270 */
[----:B------:R-:W-:Y:S02]  /*1e50*/  LOP3.LUT R13, R2, 0x188, RZ, 0xfc, !PT ;  /* 0x00000188020d7812 */ /* 0x000fe400078efcff */
[----:B------:R-:W-:Y:S01]  /*1e60*/  IABS R101, R12 ;  /* 0x0000000c00657213 */ /* 0x000fe20000000000 */
[----:B------:R-:W-:Y:S01]  /*1e70*/  @!P6 IMAD.IADD R99, R99, 0x1, -R0 ;  /* 0x000000016363e824 */ /* 0x000fe200078e0a00 */
[----:B------:R-:W-:Y:S02]  /*1e80*/  ISETP.GT.U32.AND P0, PT, R0, R91, PT ;  /* 0x0000005b0000720c */ /* 0x000fe40003f04070 */
[----:B------:R-:W-:Y:S01]  /*1e90*/  IABS R103, R13 ;  /* 0x0000000d00677213 */ /* 0x000fe20000000000 */
[----:B------:R-:W-:Y:S01]  /*1ea0*/  IMAD.HI.U32 R6, R4, R101, RZ ;  /* 0x0000006504067227 */ /* 0x000fe200078e00ff */
[----:B------:R-:W-:-:S02]  /*1eb0*/  ISETP.GE.AND P1, PT, R8, RZ, PT ;  /* 0x000000ff0800720c */ /* 0x000fc40003f26270 */
[----:B------:R-:W-:Y:S01]  /*1ec0*/  IABS R105, R14 ;  /* 0x0000000e00697213 */ /* 0x000fe20000000000 */
[----:B------:R-:W-:Y:S01]  /*1ed0*/  IMAD.HI.U32 R8, R4, R103, RZ ;  /* 0x0000006704087227 */ /* 0x000fe200078e00ff */
[----:B------:R-:W-:-:S03]  /*1ee0*/  ISETP.GT.U32.AND P6, PT, R0, R99, PT ;  /* 0x000000630000720c */ /* 0x000fc60003fc4070 */
[----:B------:R-:W-:Y:S02]  /*1ef0*/  IMAD.MOV R6, RZ, RZ, -R6 ;  /* 0x000000ffff067224 */ /* 0x000fe400078e0a06 */
[----:B------:R-:W-:Y:S01]  /*1f00*/  @!P3 IMAD.IADD R95, R95, 0x1, -R0 ;  /* 0x000000015f5fb824 */ /* 0x000fe200078e0a00 */
[----:B------:R-:W-:Y:S01]  /*1f10*/  ISETP.GE.AND P3, PT, R10, RZ, PT ;  /* 0x000000ff0a00720c */ /* 0x000fe20003f66270 */
[----:B------:R-:W-:-:S04]  /*1f20*/  IMAD.HI.U32 R10, R4, R105, RZ ;  /* 0x00000069040a7227 */ /* 0x000fc800078e00ff */
[----:B------:R-:W-:Y:S02]  /*1f30*/  IMAD.MOV R8, RZ, RZ, -R8 ;  /* 0x000000ffff087224 */ /* 0x000fe400078e0a08 */
[C---:B------:R-:W-:Y:S02]  /*1f40*/  IMAD R101, R0.reuse, R6, R101 ;  /* 0x0000000600657224 */ /* 0x040fe400078e0265 */
[----:B------:R-:W-:Y:S01]  /*1f50*/  @!P0 IMAD.IADD R91, R91, 0x1, -R0 ;  /* 0x000000015b5b8824 */ /* 0x000fe200078e0a00 */
[C---:B------:R-:W-:Y:S01]  /*1f60*/  ISETP.GT.U32.AND P0, PT, R0.reuse, R97, PT ;  /* 0x000000610000720c */ /* 0x040fe20003f04070 */
[----:B------:R-:W-:Y:S02]  /*1f70*/  IMAD.MOV R10, RZ, RZ, -R10 ;  /* 0x000000ffff0a7224 */ /* 0x000fe400078e0a0a */
[C---:B------:R-:W-:Y:S02]  /*1f80*/  IMAD R103, R0.reuse, R8, R103 ;  /* 0x0000000800677224 */ /* 0x040fe400078e0267 */
[----:B------:R-:W-:Y:S01]  /*1f90*/  @!P2 IMAD.MOV R93, RZ, RZ, -R93 ;  /* 0x000000ffff5da224 */ /* 0x000fe200078e0a5d */
[C---:B------:R-:W-:Y:S01]  /*1fa0*/  ISETP.GT.U32.AND P2, PT, R0.reuse, R101, PT ;  /* 0x000000650000720c */ /* 0x040fe20003f44070 */
[----:B------:R-:W-:Y:S01]  /*1fb0*/  IMAD R105, R0, R10, R105 ;  /* 0x0000000a00697224 */ /* 0x000fe200078e0269 */
[----:B------:R-:W-:Y:S01]  /*1fc0*/  LOP3.LUT R10, R2, 0x180, RZ, 0xfc, !PT ;  /* 0x00000180020a7812 */ /* 0x000fe200078efcff */
[----:B------:R-:W-:Y:S01]  /*1fd0*/  @!P4 IMAD.MOV R95, RZ, RZ, -R95 ;  /* 0x000000ffff5fc224 */ /* 0x000fe200078e0a5f */
[C---:B------:R-:W-:Y:S01]  /*1fe0*/  ISETP.GT.U32.AND P4, PT, R0.reuse, R103, PT ;  /* 0x000000670000720c */ /* 0x040fe20003f84070 */
[--C-:B------:R-:W-:Y:S01]  /*1ff0*/  @!P6 IMAD.IADD R99, R99, 0x1, -R0.reuse ;  /* 0x000000016363e824 */ /* 0x100fe200078e0a00 */
[----:B------:R-:W-:Y:S01]  /*2000*/  ISETP.GT.U32.AND P6, PT, R0, R105, PT ;  /* 0x000000690000720c */ /* 0x000fe20003fc4070 */
[----:B------:R-:W-:Y:S01]  /*2010*/  @!P0 IMAD.IADD R97, R97, 0x1, -R0 ;  /* 0x0000000161618824 */ /* 0x000fe200078e0a00 */
[----:B------:R-:W-:Y:S01]  /*2020*/  ISETP.GE.AND P0, PT, R12, RZ, PT ;  /* 0x000000ff0c00720c */ /* 0x000fe20003f06270 */
[----:B------:R-:W-:Y:S01]  /*2030*/  @!P5 IMAD.MOV R91, RZ, RZ, -R91 ;  /* 0x000000ffff5bd224 */ /* 0x000fe200078e0a5b */
[----:B------:R-:W-:Y:S01]  /*2040*/  IABS R107, R10 ;  /* 0x0000000a006b7213 */ /* 0x000fe20000000000 */
[----:B------:R-:W-:Y:S01]  /*2050*/  @!P3 IMAD.MOV R99, RZ, RZ, -R99 ;  /* 0x000000ffff63b224 */ /* 0x000fe200078e0a63 */
[----:B------:R-:W-:-:S02]  /*2060*/  LOP3.LUT R12, R2, 0x17c, RZ, 0xfc, !PT ;  /* 0x0000017c020c7812 */ /* 0x000fc400078efcff */
[----:B------:R-:W-:Y:S01]  /*2070*/  @!P2 IADD3 R101, R101, -R0, RZ ;  /* 0x800000006565a210 */ /* 0x000fe20007ffe0ff */
[----:B------:R-:W-:Y:S01]  /*2080*/  IMAD.HI.U32 R6, R4, R107, RZ ;  /* 0x0000006b04067227 */ /* 0x000fe200078e00ff */
[----:B------:R-:W-:Y:S02]  /*2090*/  IABS R109, R12 ;  /* 0x0000000c006d7213 */ /* 0x000fe40000000000 */
[C---:B------:R-:W-:Y:S01]  /*20a0*/  ISETP.GT.U32.AND P5, PT, R0.reuse, R97, PT ;  /* 0x000000610000720c */ /* 0x040fe20003fa4070 */
[--C-:B------:R-:W-:Y:S01]  /*20b0*/  @!P4 IMAD.IADD R103, R103, 0x1, -R0.reuse ;  /* 0x000000016767c824 */ /* 0x100fe200078e0a00 */
[----:B------:R-:W-:Y:S01]  /*20c0*/  ISETP.GT.U32.AND P4, PT, R0, R101, PT ;  /* 0x000000650000720c */ /* 0x000fe20003f84070 */
[----:B------:R-:W-:Y:S01]  /*20d0*/  @!P6 IMAD.IADD R105, R105, 0x1, -R0 ;  /* 0x000000016969e824 */ /* 0x000fe200078e0a00 */
[----:B------:R-:W-:Y:S01]  /*20e0*/  ISETP.GE.AND P2, PT, R14, RZ, PT ;  /* 0x000000ff0e00720c */ /* 0x000fe20003f46270 */
[----:B------:R-:W-:Y:S01]  /*20f0*/  IMAD.MOV R8, RZ, RZ, -R6 ;  /* 0x000000ffff087224 */ /* 0x000fe200078e0a06 */
[----:B------:R-:W-:Y:S01]  /*2100*/  ISETP.GT.U32.AND P6, PT, R0, R103, PT ;  /* 0x000000670000720c */ /* 0x000fe20003fc4070 */
[----:B------:R-:W-:Y:S01]  /*2110*/  IMAD.HI.U32 R6, R4, R109, RZ ;  /* 0x0000006d04067227 */ /* 0x000fe200078e00ff */
[----:B------:R-:W-:-:S03]  /*2120*/  LOP3.LUT R14, R2, 0x174, RZ, 0xfc, !PT ;  /* 0x00000174020e7812 */ /* 0x000fc600078efcff */
[C---:B------:R-:W-:Y:S01]  /*2130*/  IMAD R107, R0.reuse, R8, R107 ;  /* 0x00000008006b7224 */ /* 0x040fe200078e026b */
[----:B------:R-:W-:Y:S01]  /*2140*/  IABS R113, R14 ;  /* 0x0000000e00717213 */ /* 0x000fe20000000000 */
[----:B------:R-:W-:Y:S02]  /*2150*/  IMAD.MOV R6, RZ, RZ, -R6 ;  /* 0x000000ffff067224 */ /* 0x000fe400078e0a06 */
[--C-:B------:R-:W-:Y:S01]  /*2160*/  @!P4 IMAD.IADD R101, R101, 0x1, -R0.reuse ;  /* 0x000000016565c824 */ /* 0x100fe200078e0a00 */
[C---:B------:R-:W-:Y:S01]  /*2170*/  ISETP.GT.U32.AND P4, PT, R0.reuse, R107, PT ;  /* 0x0000006b0000720c */ /* 0x040fe20003f84070 */
[C---:B------:R-:W-:Y:S02]  /*2180*/  IMAD R109, R0.reuse, R6, R109 ;  /* 0x00000006006d7224 */ /* 0x040fe400078e026d */
[--C-:B------:R-:W-:Y:S01]  /*2190*/  @!P5 IMAD.IADD R97, R97, 0x1, -R0.reuse ;  /* 0x000000016161d824 */ /* 0x100fe200078e0a00 */
[----:B------:R-:W-:Y:S01]  /*21a0*/  ISETP.GE.AND P5, PT, R13, RZ, PT ;  /* 0x000000ff0d00720c */ /* 0x000fe20003fa6270 */
[----:B------:R-:W-:Y:S01]  /*21b0*/  @!P6 IMAD.IADD R103, R103, 0x1, -R0 ;  /* 0x000000016767e824 */ /* 0x000fe200078e0a00 */
[----:B------:R-:W-:Y:S01]  /*21c0*/  ISETP.GT.U32.AND P6, PT, R0, R109, PT ;  /* 0x0000006d0000720c */ /* 0x000fe20003fc4070 */
[----:B------:R-:W-:Y:S01]  /*21d0*/  @!P1 IMAD.MOV R97, RZ, RZ, -R97 ;  /* 0x000000ffff619224 */ /* 0x000fe200078e0a61 */
[----:B------:R-:W-:Y:S01]  /*21e0*/  LOP3.LUT R13, R2, 0x178, RZ, 0xfc, !PT ;  /* 0x00000178020d7812 */ /* 0x000fe200078efcff */
[----:B------:R-:W-:Y:S01]  /*21f0*/  @!P0 IMAD.MOV R101, RZ, RZ, -R101 ;  /* 0x000000ffff658224 */ /* 0x000fe200078e0a65 */
[----:B------:R-:W-:-:S02]  /*2200*/  ISETP.GT.U32.AND P1, PT, R0, R105, PT ;  /* 0x000000690000720c */ /* 0x000fc40003f24070 */
[----:B------:R-:W-:Y:S01]  /*2210*/  IABS R111, R13 ;  /* 0x0000000d006f7213 */ /* 0x000fe20000000000 */
[----:B------:R-:W-:Y:S01]  /*2220*/  @!P4 IMAD.IADD R107, R107, 0x1, -R0 ;  /* 0x000000016b6bc824 */ /* 0x000fe200078e0a00 */
[----:B------:R-:W-:Y:S02]  /*2230*/  ISETP.GE.AND P4, PT, R12, RZ, PT ;  /* 0x000000ff0c00720c */ /* 0x000fe40003f86270 */
[----:B------:R-:W-:Y:S01]  /*2240*/  LOP3.LUT R12, R2, 0x164, RZ, 0xfc, !PT ;  /* 0x00000164020c7812 */ /* 0x000fe200078efcff */
[----:B------:R-:W-:Y:S02]  /*2250*/  IMAD.HI.U32 R6, R4, R111, RZ ;  /* 0x0000006f04067227 */ /* 0x000fe400078e00ff */
[----:B------:R-:W-:Y:S02]  /*2260*/  @!P6 IADD3 R109, R109, -R0, RZ ;  /* 0x800000006d6de210 */ /* 0x000fe40007ffe0ff */
[----:B------:R-:W-:Y:S01]  /*2270*/  IMAD.MOV R8, RZ, RZ, -R6 ;  /* 0x000000ffff087224 */ /* 0x000fe200078e0a06 */
[----:B------:R-:W-:Y:S01]  /*2280*/  ISETP.GT.U32.AND P6, PT, R0, R107, PT ;  /* 0x0000006b0000720c */ /* 0x000fe20003fc4070 */
[----:B------:R-:W-:Y:S01]  /*2290*/  IMAD.HI.U32 R6, R4, R113, RZ ;  /* 0x0000007104067227 */ /* 0x000fe200078e00ff */
[----:B------:R-:W-:-:S02]  /*22a0*/  ISETP.GT.U32.AND P0, PT, R0, R109, PT ;  /* 0x0000006d0000720c */ /* 0x000fc40003f04070 */
[----:B------:R-:W-:Y:S01]  /*22b0*/  IABS R121, R12 ;  /* 0x0000000c00797213 */ /* 0x000fe20000000000 */
[----:B------:R-:W-:Y:S02]  /*22c0*/  IMAD R111, R0, R8, R111 ;  /* 0x00000008006f7224 */ /* 0x000fe400078e026f */
[----:B------:R-:W-:Y:S02]  /*22d0*/  IMAD.MOV R8, RZ, RZ, -R6 ;  /* 0x000000ffff087224 */ /* 0x000fe400078e0a06 */
[----:B------:R-:W-:Y:S01]  /*22e0*/  IMAD.HI.U32 R6, R4, R115, RZ ;  /* 0x0000007304067227 */ /* 0x000fe200078e00ff */
[----:B------:R-:W-:-:S03]  /*22f0*/  ISETP.GT.U32.AND P3, PT, R0, R111, PT ;  /* 0x0000006f0000720c */ /* 0x000fc60003f64070 */
[----:B------:R-:W-:Y:S01]  /*2300*/  IMAD R113, R0, R8, R113 ;  /* 0x0000000800717224 */ /* 0x000fe200078e0271 */
[----:B------:R-:W-:Y:S01]  /*2310*/  LOP3.LUT R8, R2, 0x16c, RZ, 0xfc, !PT ;  /* 0x0000016c02087812 */ /* 0x000fe200078efcff */
[--C-:B------:R-:W-:Y:S02]  /*2320*/  @!P6 IMAD.IADD R107, R107, 0x1, -R0.reuse ;  /* 0x000000016b6be824 */ /* 0x100fe400078e0a00 */
[----:B------:R-:W-:Y:S01]  /*2330*/  @!P1 IMAD.IADD R105, R105, 0x1, -R0 ;  /* 0x0000000169699824 */ /* 0x000fe200078e0a00 */
[----:B------:R-:W-:Y:S01]  /*2340*/  ISETP.GT.U32.AND P6, PT, R0, R113, PT ;  /* 0x000000710000720c */ /* 0x000fe20003fc4070 */
[----:B------:R-:W-:Y:S01]  /*2350*/  IMAD.MOV R6, RZ, RZ, -R6 ;  /* 0x000000ffff067224 */ /* 0x000fe200078e0a06 */
[----:B------:R-:W-:Y:S01]  /*2360*/  ISETP.GE.AND P1, PT, R10, RZ, PT ;  /* 0x000000ff0a00720c */ /* 0x000fe20003f26270 */
[--C-:B------:R-:W-:Y:S01]  /*2370*/  @!P0 IMAD.IADD R109, R109, 0x1, -R0.reuse ;  /* 0x000000016d6d8824 */ /* 0x100fe200078e0a00 */
[----:B------:R-:W-:Y:S01]  /*2380*/  IABS R117, R8 ;  /* 0x0000000800757213 */ /* 0x000fe20000000000 */
[----:B------:R-:W-:Y:S01]  /*2390*/  @!P3 IMAD.IADD R111, R111, 0x1, -R0 ;  /* 0x000000016f6fb824 */ /* 0x000fe200078e0a00 */
[----:B------:R-:W-:Y:S01]  /*23a0*/  LOP3.LUT R10, R2, 0x168, RZ, 0xfc, !PT ;  /* 0x00000168020a7812 */ /* 0x000fe200078efcff */
[----:B------:R-:W-:Y:S01]  /*23b0*/  IMAD R115, R0, R6, R115 ;  /* 0x0000000600737224 */ /* 0x000fe200078e0273 */
[----:B------:R-:W-:Y:S01]  /*23c0*/  @!P4 IADD3 R109, -R109, RZ, RZ ;  /* 0x000000ff6d6dc210 */ /* 0x000fe20007ffe1ff */
[----:B------:R-:W-:Y:S01]  /*23d0*/  IMAD.HI.U32 R6, R4, R117, RZ ;  /* 0x0000007504067227 */ /* 0x000fe200078e00ff */
[----:B------:R-:W-:-:S02]  /*23e0*/  IABS R119, R10 ;  /* 0x0000000a00777213 */ /* 0x000fc40000000000 */
[C---:B------:R-:W-:Y:S01]  /*23f0*/  ISETP.GT.U32.AND P4, PT, R0.reuse, R115, PT ;  /* 0x000000730000720c */ /* 0x040fe20003f84070 */
[----:B------:R-:W-:Y:S01]  /*2400*/  @!P6 IMAD.IADD R113, R113, 0x1, -R0 ;  /* 0x000000017171e824 */ /* 0x000fe200078e0a00 */
[C---:B------:R-:W-:Y:S01]  /*2410*/  ISETP.GT.U32.AND P6, PT, R0.reuse, R111, PT ;  /* 0x0000006f0000720c */ /* 0x040fe20003fc4070 */
[----:B------:R-:W-:Y:S01]  /*2420*/  @!P5 IMAD.MOV R103, RZ, RZ, -R103 ;  /* 0x000000ffff67d224 */ /* 0x000fe200078e0a67 */
[----:B------:R-:W-:Y:S01]  /*2430*/  ISETP.GE.AND P5, PT, R13, RZ, PT ;  /* 0x000000ff0d00720c */ /* 0x000fe20003fa6270 */
[----:B------:R-:W-:Y:S01]  /*2440*/  @!P1 IMAD.MOV R107, RZ, RZ, -R107 ;  /* 0x000000ffff6b9224 */ /* 0x000fe200078e0a6b */
[----:B------:R-:W-:Y:S01]  /*2450*/  ISETP.GT.U32.AND P1, PT, R0, R113, PT ;  /* 0x000000710000720c */ /* 0x000fe20003f24070 */
[----:B------:R-:W-:Y:S01]  /*2460*/  IMAD.MOV R6, RZ, RZ, -R6 ;  /* 0x000000ffff067224 */ /* 0x000fe200078e0a06 */
[----:B------:R-:W-:Y:S01]  /*2470*/  ISETP.GE.AND P3, PT, R8, RZ, PT ;  /* 0x000000ff0800720c */ /* 0x000fe20003f66270 */
[----:B------:R-:W-:Y:S01]  /*2480*/  @!P2 IMAD.MOV R105, RZ, RZ, -R105 ;  /* 0x000000ffff69a224 */ /* 0x000fe200078e0a69 */
[----:B------:R-:W-:Y:S01]  /*2490*/  ISETP.GE.AND P2, PT, R14, RZ, PT ;  /* 0x000000ff0e00720c */ /* 0x000fe20003f46270 */
[----:B------:R-:W-:Y:S01]  /*24a0*/  IMAD R117, R0, R6, R117 ;  /* 0x0000000600757224 */ /* 0x000fe200078e0275 */
[----:B------:R-:W-:Y:S01]  /*24b0*/  LOP3.LUT R13, R2, 0x160, RZ, 0xfc, !PT ;  /* 0x00000160020d7812 */ /* 0x000fe200078efcff */
[--C-:B------:R-:W-:Y:S01]  /*24c0*/  @!P4 IMAD.IADD R115, R115, 0x1, -R0.reuse ;  /* 0x000000017373c824 */ /* 0x100fe200078e0a00 */
        /* <DEDUP_REMOVED lines=8> */
[----:B------:R-:W-:Y:S01]  /*2550*/  @!P1 IMAD.IADD R113, R113, 0x1, -R0 ;  /* 0x0000000171719824 */ /* 0x000fe200078e0a00 */
[----:B------:R-:W-:Y:S01]  /*2560*/  ISETP.GE.AND P1, PT, R10, RZ, PT ;  /* 0x000000ff0a00720c */ /* 0x000fe20003f26270 */
[----:B------:R-:W-:Y:S01]  /*2570*/  IMAD.HI.U32 R8, R4, R121, RZ ;  /* 0x0000007904087227 */ /* 0x000fe200078e00ff */
[----:B------:R-:W-:Y:S02]  /*2580*/  IABS R127, R12 ;  /* 0x0000000c007f7213 */ /* 0x000fe40000000000 */
[----:B------:R-:W-:Y:S01]  /*2590*/  ISETP.GE.AND P0, PT, R16, RZ, PT ;  /* 0x000000ff1000720c */ /* 0x000fe20003f06270 */
[----:B------:R-:W-:Y:S01]  /*25a0*/  IMAD.MOV R10, RZ, RZ, -R6 ;  /* 0x000000ffff0a7224 */ /* 0x000fe200078e0a06 */
[C---:B------:R-:W-:Y:S01]  /*25b0*/  LOP3.LUT R16, R2.reuse, 0x150, RZ, 0xfc, !PT ;  /* 0x0000015002107812 */ /* 0x040fe200078efcff */
[----:B------:R-:W-:Y:S01]  /*25c0*/  IMAD.MOV R8, RZ, RZ, -R8 ;  /* 0x000000ffff087224 */ /* 0x000fe200078e0a08 */
[----:B------:R-:W-:Y:S01]  /*25d0*/  LOP3.LUT R14, R2, 0x154, RZ, 0xfc, !PT ;  /* 0x00000154020e7812 */ /* 0x000fe200078efcff */
[----:B------:R-:W-:Y:S01]  /*25e0*/  IMAD R119, R0, R10, R119 ;  /* 0x0000000a00777224 */ /* 0x000fe200078e0277 */
[----:B------:R-:W-:Y:S01]  /*25f0*/  LOP3.LUT R10, R2, 0x15c, RZ, 0xfc, !PT ;  /* 0x0000015c020a7812 */ /* 0x000fe200078efcff */
[--C-:B------:R-:W-:Y:S01]  /*2600*/  @!P6 IMAD.IADD R117, R117, 0x1, -R0.reuse ;  /* 0x000000017575e824 */ /* 0x100fe200078e0a00 */
[----:B------:R-:W-:Y:S01]  /*2610*/  IABS R131, R16 ;  /* 0x0000001000837213 */ /* 0x000fe20000000000 */
[C---:B------:R-:W-:Y:S01]  /*2620*/  IMAD R121, R0.reuse, R8, R121 ;  /* 0x0000000800797224 */ /* 0x040fe200078e0279 */
[----:B------:R-:W-:Y:S01]  /*2630*/  IABS R125, R10 ;  /* 0x0000000a007d7213 */ /* 0x000fe20000000000 */
[----:B------:R-:W-:Y:S01]  /*2640*/  @!P2 IMAD.MOV R113, RZ, RZ, -R113 ;  /* 0x000000ffff71a224 */ /* 0x000fe200078e0a71 */
[C---:B------:R-:W-:Y:S01]  /*2650*/  ISETP.GT.U32.AND P2, PT, R0.reuse, R119, PT ;  /* 0x000000770000720c */ /* 0x040fe20003f44070 */
[----:B------:R-:W-:Y:S01]  /*2660*/  @!P5 IMAD.IADD R115, R115, 0x1, -R0 ;  /* 0x000000017373d824 */ /* 0x000fe200078e0a00 */
[----:B------:R-:W-:Y:S01]  /*2670*/  ISETP.GT.U32.AND P6, PT, R0, R117, PT ;  /* 0x000000750000720c */ /* 0x000fe20003fc4070 */
[----:B------:R-:W-:Y:S01]  /*2680*/  IMAD.HI.U32 R6, R4, R123, RZ ;  /* 0x0000007b04067227 */ /* 0x000fe200078e00ff */
[----:B------:R-:W-:-:S02]  /*2690*/  ISETP.GT.U32.AND P5, PT, R0, R121, PT ;  /* 0x000000790000720c */ /* 0x000fc40003fa4070 */
[----:B------:R-:W-:Y:S01]  /*26a0*/  IABS R129, R14 ;  /* 0x0000000e00817213 */ /* 0x000fe20000000000 */
[----:B------:R-:W-:Y:S02]  /*26b0*/  IMAD.MOV R6, RZ, RZ, -R6 ;  /* 0x000000ffff067224 */ /* 0x000fe400078e0a06 */
[----:B------:R-:W-:-:S04]  /*26c0*/  IMAD.HI.U32 R8, R4, R127, RZ ;  /* 0x0000007f04087227 */ /* 0x000fc800078e00ff */
[C---:B------:R-:W-:Y:S01]  /*26d0*/  IMAD R123, R0.reuse, R6, R123 ;  /* 0x00000006007b7224 */ /* 0x040fe200078e027b */
[----:B------:R-:W-:Y:S01]  /*26e0*/  @!P2 IADD3 R119, R119, -R0, RZ ;  /* 0x800000007777a210 */ /* 0x000fe20007ffe0ff */
[--C-:B------:R-:W-:Y:S01]  /*26f0*/  @!P6 IMAD.IADD R117, R117, 0x1, -R0.reuse ;  /* 0x000000017575e824 */ /* 0x100fe200078e0a00 */
[----:B------:R-:W-:Y:S01]  /*2700*/  ISETP.GE.AND P2, PT, R13, RZ, PT ;  /* 0x000000ff0d00720c */ /* 0x000fe20003f46270 */
[----:B------:R-:W-:Y:S01]  /*2710*/  @!P5 IMAD.IADD R121, R121, 0x1, -R0 ;  /* 0x000000017979d824 */ /* 0x000fe200078e0a00 */
[----:B------:R-:W-:Y:S01]  /*2720*/  ISETP.GT.U32.AND P6, PT, R0, R123, PT ;  /* 0x0000007b0000720c */ /* 0x000fe20003fc4070 */
[----:B------:R-:W-:Y:S01]  /*2730*/  IMAD.HI.U32 R6, R4, R125, RZ ;  /* 0x0000007d04067227 */ /* 0x000fe200078e00ff */
[----:B------:R-:W-:Y:S02]  /*2740*/  ISETP.GT.U32.AND P5, PT, R0, R119, PT ;  /* 0x000000770000720c */ /* 0x000fe40003fa4070 */
[----:B------:R-:W-:Y:S01]  /*2750*/  LOP3.LUT R13, R2, 0x12c, RZ, 0xfc, !PT ;  /* 0x0000012c020d7812 */ /* 0x000fe200078efcff */
[----:B------:R-:W-:-:S02]  /*2760*/  IMAD.MOV R6, RZ, RZ, -R6 ;  /* 0x000000ffff067224 */ /* 0x000fc400078e0a06 */
[----:B------:R-:W-:Y:S01]  /*2770*/  IMAD.MOV R8, RZ, RZ, -R8 ;  /* 0x000000ffff087224 */ /* 0x000fe200078e0a08 */
[----:B------:R-:W-:Y:S01]  /*2780*/  IABS R161, R13 ;  /* 0x0000000d00a17213 */ /* 0x000fe20000000000 */
[C---:B------:R-:W-:Y:S02]  /*2790*/  IMAD R125, R0.reuse, R6, R125 ;  /* 0x00000006007d7224 */ /* 0x040fe400078e027d */
[C---:B------:R-:W-:Y:S02]  /*27a0*/  IMAD R127, R0.reuse, R8, R127 ;  /* 0x00000008007f7224 */ /* 0x040fe400078e027f */
[--C-:B------:R-:W-:Y:S01]  /*27b0*/  @!P6 IMAD.IADD R123, R123, 0x1, -R0.reuse ;  /* 0x000000017b7be824 */ /* 0x100fe200078e0a00 */
[C---:B------:R-:W-:Y:S01]  /*27c0*/  ISETP.GT.U32.AND P6, PT, R0.reuse, R121, PT ;  /* 0x000000790000720c */ /* 0x040fe20003fc4070 */
[----:B------:R-:W-:Y:S01]  /*27d0*/  @!P5 IMAD.IADD R119, R119, 0x1, -R0 ;  /* 0x000000017777d824 */ /* 0x000fe200078e0a00 */
[----:B------:R-:W-:Y:S01]  /*27e0*/  ISETP.GT.U32.AND P5, PT, R0, R125, PT ;  /* 0x0000007d0000720c */ /* 0x000fe20003fa4070 */
[----:B------:R-:W-:-:S04]  /*27f0*/  IMAD.HI.U32 R8, R4, R131, RZ ;  /* 0x0000008304087227 */ /* 0x000fc800078e00ff */
[----:B------:R-:W-:Y:S02]  /*2800*/  IMAD.MOV R8, RZ, RZ, -R8 ;  /* 0x000000ffff087224 */ /* 0x000fe400078e0a08 */
[----:B------:R-:W-:Y:S01]  /*2810*/  @!P3 IMAD.MOV R117, RZ, RZ, -R117 ;  /* 0x000000ffff75b224 */ /* 0x000fe200078e0a75 */
[----:B------:R-:W-:Y:S01]  /*2820*/  ISETP.GE.AND P3, PT, R10, RZ, PT ;  /* 0x000000ff0a00720c */ /* 0x000fe20003f66270 */
[----:B------:R-:W-:Y:S01]  /*2830*/  IMAD R131, R0, R8, R131 ;  /* 0x0000000800837224 */ /* 0x000fe200078e0283 */
[----:B------:R-:W-:Y:S01]  /*2840*/  LOP3.LUT R10, R2, 0x14c, RZ, 0xfc, !PT ;  /* 0x0000014c020a7812 */ /* 0x000fe200078efcff */
[----:B------:R-:W-:Y:S01]  /*2850*/  @!P6 IMAD.IADD R121, R121, 0x1, -R0 ;  /* 0x000000017979e824 */ /* 0x000fe200078e0a00 */
[C---:B------:R-:W-:Y:S01]  /*2860*/  ISETP.GT.U32.AND P6, PT, R0.reuse, R127, PT ;  /* 0x0000007f0000720c */ /* 0x040fe20003fc4070 */
[----:B------:R-:W-:Y:S01]  /*2870*/  @!P1 IMAD.MOV R119, RZ, RZ, -R119 ;  /* 0x000000ffff779224 */ /* 0x000fe200078e0a77 */
[----:B------:R-:W-:Y:S01]  /*2880*/  @!P5 IADD3 R125, R125, -R0, RZ ;  /* 0x800000007d7dd210 */ /* 0x000fe20007ffe0ff */
[----:B------:R-:W-:Y:S01]  /*2890*/  @!P4 IMAD.MOV R121, RZ, RZ, -R121 ;  /* 0x000000ffff79c224 */ /* 0x000fe200078e0a79 */
[----:B------:R-:W-:Y:S01]  /*28a0*/  ISETP.GT.U32.AND P4, PT, R0, R131, PT ;  /* 0x000000830000720c */ /* 0x000fe20003f84070 */
[----:B------:R-:W-:Y:S01]  /*28b0*/  IMAD.HI.U32 R6, R4, R129, RZ ;  /* 0x0000008104067227 */ /* 0x000fe200078e00ff */
[----:B------:R-:W-:-:S02]  /*28c0*/  ISETP.GT.U32.AND P1, PT, R0, R125, PT ;  /* 0x0000007d0000720c */ /* 0x000fc40003f24070 */
[----:B------:R-:W-:Y:S01]  /*28d0*/  IABS R133, R10 ;  /* 0x0000000a00857213 */ /* 0x000fe20000000000 */
[----:B------:R-:W-:Y:S01]  /*28e0*/  IMAD.MOV R6, RZ, RZ, -R6 ;  /* 0x000000ffff067224 */ /* 0x000fe200078e0a06 */
[----:B------:R-:W-:Y:S01]  /*28f0*/  LOP3.LUT R8, R2, 0x148, RZ, 0xfc, !PT ;  /* 0x0000014802087812 */ /* 0x000fe200078efcff */
[----:B------:R-:W-:Y:S01]  /*2900*/  @!P0 IMAD.MOV R115, RZ, RZ, -R115 ;  /* 0x000000ffff738224 */ /* 0x000fe200078e0a73 */
[C---:B------:R-:W-:Y:S01]  /*2910*/  ISETP.GT.U32.AND P0, PT, R0.reuse, R123, PT ;  /* 0x0000007b0000720c */ /* 0x040fe20003f04070 */
[----:B------:R-:W-:Y:S01]  /*2920*/  IMAD R129, R0, R6, R129 ;  /* 0x0000000600817224 */ /* 0x000fe200078e0281 */
[----:B------:R-:W-:Y:S01]  /*2930*/  IABS R135, R8 ;  /* 0x0000000800877213 */ /* 0x000fe20000000000 */
[----:B------:R-:W-:Y:S02]  /*2940*/  @!P6 IMAD.IADD R127, R127, 0x1, -R0 ;  /* 0x000000017f7fe824 */ /* 0x000fe400078e0a00 */
[----:B------:R-:W-:Y:S01]  /*2950*/  IMAD.HI.U32 R6, R4, R133, RZ ;  /* 0x0000008504067227 */ /* 0x000fe200078e00ff */
[----:B------:R-:W-:-:S02]  /*2960*/  ISETP.GT.U32.AND P5, PT, R0, R129, PT ;  /* 0x000000810000720c */ /* 0x000fc40003fa4070 */
[----:B------:R-:W-:Y:S01]  /*2970*/  ISETP.GT.U32.AND P6, PT, R0, R127, PT ;  /* 0x0000007f0000720c */ /* 0x000fe20003fc4070 */
[--C-:B------:R-:W-:Y:S01]  /*2980*/  @!P1 IMAD.IADD R125, R125, 0x1, -R0.reuse ;  /* 0x000000017d7d9824 */ /* 0x100fe200078e0a00 */
[----:B------:R-:W-:Y:S01]  /*2990*/  ISETP.GE.AND P1, PT, R16, RZ, PT ;  /* 0x000000ff1000720c */ /* 0x000fe20003f26270 */
[----:B------:R-:W-:Y:S01]  /*29a0*/  @!P4 IMAD.IADD R131, R131, 0x1, -R0 ;  /* 0x000000018383c824 */ /* 0x000fe200078e0a00 */
[----:B------:R-:W-:Y:S01]  /*29b0*/  ISETP.GE.AND P4, PT, R10, RZ, PT ;  /* 0x000000ff0a00720c */ /* 0x000fe20003f86270 */
[----:B------:R-:W-:Y:S01]  /*29c0*/  IMAD.MOV R6, RZ, RZ, -R6 ;  /* 0x000000ffff067224 */ /* 0x000fe200078e0a06 */
[----:B------:R-:W-:Y:S01]  /*29d0*/  LOP3.LUT R10, R2, 0x13c, RZ, 0xfc, !PT ;  /* 0x0000013c020a7812 */ /* 0x000fe200078efcff */
[----:B------:R-:W-:Y:S01]  /*29e0*/  @!P3 IMAD.MOV R125, RZ, RZ, -R125 ;  /* 0x000000ffff7db224 */ /* 0x000fe200078e0a7d */
[C---:B------:R-:W-:Y:S01]  /*29f0*/  ISETP.GT.U32.AND P3, PT, R0.reuse, R131, PT ;  /* 0x000000830000720c */ /* 0x040fe20003f64070 */
[----:B------:R-:W-:Y:S01]  /*2a00*/  IMAD R133, R0, R6, R133 ;  /* 0x0000000600857224 */ /* 0x000fe200078e0285 */
[----:B------:R-:W-:Y:S01]  /*2a10*/  IABS R141, R10 ;  /* 0x0000000a008d7213 */ /* 0x000fe20000000000 */
[----:B------:R-:W-:Y:S01]  /*2a20*/  IMAD.HI.U32 R6, R4, R135, RZ ;  /* 0x0000008704067227 */ /* 0x000fe200078e00ff */
[----:B------:R-:W-:-:S03]  /*2a30*/  LOP3.LUT R16, R2, 0x124, RZ, 0xfc, !PT ;  /* 0x0000012402107812 */ /* 0x000fc600078efcff */
[----:B------:R-:W-:Y:S01]  /*2a40*/  IMAD.MOV R6, RZ, RZ, -R6 ;  /* 0x000000ffff067224 */ /* 0x000fe200078e0a06 */
[----:B------:R-:W-:Y:S01]  /*2a50*/  IABS R165, R16 ;  /* 0x0000001000a57213 */ /* 0x000fe20000000000 */
[--C-:B------:R-:W-:Y:S01]  /*2a60*/  @!P6 IMAD.IADD R127, R127, 0x1, -R0.reuse ;  /* 0x000000017f7fe824 */ /* 0x100fe200078e0a00 */
[C---:B------:R-:W-:Y:S01]  /*2a70*/  ISETP.GT.U32.AND P6, PT, R0.reuse, R133, PT ;  /* 0x000000850000720c */ /* 0x040fe20003fc4070 */
[----:B------:R-:W-:Y:S01]  /*2a80*/  IMAD R135, R0, R6, R135 ;  /* 0x0000000600877224 */ /* 0x000fe200078e0287 */
[----:B------:R-:W-:Y:S01]  /*2a90*/  LOP3.LUT R6, R2, 0x144, RZ, 0xfc, !PT ;  /* 0x0000014402067812 */ /* 0x000fe200078efcff */
[--C-:B------:R-:W-:Y:S02]  /*2aa0*/  @!P5 IMAD.IADD R129, R129, 0x1, -R0.reuse ;  /* 0x000000018181d824 */ /* 0x100fe400078e0a00 */
[--C-:B------:R-:W-:Y:S01]  /*2ab0*/  @!P3 IMAD.IADD R131, R131, 0x1, -R0.reuse ;  /* 0x000000018383b824 */ /* 0x100fe200078e0a00 */
[C---:B------:R-:W-:Y:S01]  /*2ac0*/  ISETP.GT.U32.AND P3, PT, R0.reuse, R135, PT ;  /* 0x000000870000720c */ /* 0x040fe20003f64070 */
[--C-:B------:R-:W-:Y:S01]  /*2ad0*/  @!P0 IMAD.IADD R123, R123, 0x1, -R0.reuse ;  /* 0x000000017b7b8824 */ /* 0x100fe200078e0a00 */
[----:B------:R-:W-:Y:S01]  /*2ae0*/  ISETP.GT.U32.AND P5, PT, R0, R129, PT ;  /* 0x000000810000720c */ /* 0x000fe20003fa4070 */
[----:B------:R-:W-:Y:S01]  /*2af0*/  @!P1 IMAD.MOV R131, RZ, RZ, -R131 ;  /* 0x000000ffff839224 */ /* 0x000fe200078e0a83 */
[----:B------:R-:W-:Y:S01]  /*2b00*/  ISETP.GE.AND P0, PT, R12, RZ, PT ;  /* 0x000000ff0c00720c */ /* 0x000fe20003f06270 */
[----:B------:R-:W-:Y:S01]  /*2b10*/  @!P2 IMAD.MOV R123, RZ, RZ, -R123 ;  /* 0x000000ffff7ba224 */ /* 0x000fe200078e0a7b */
[----:B------:R-:W-:Y:S01]  /*2b20*/  ISETP.GE.AND P2, PT, R14, RZ, PT ;  /* 0x000000ff0e00720c */ /* 0x000fe20003f46270 */
[----:B------:R-:W-:Y:S01]  /*2b30*/  @!P6 IMAD.IADD R133, R133, 0x1, -R0 ;  /* 0x000000018585e824 */ /* 0x000fe200078e0a00 */
[----:B------:R-:W-:-:S02]  /*2b40*/  IABS R137, R6 ;  /* 0x0000000600897213 */ /* 0x000fc40000000000 */
[----:B------:R-:W-:Y:S02]  /*2b50*/  ISETP.GE.AND P1, PT, R10, RZ, PT ;  /* 0x000000ff0a00720c */ /* 0x000fe40003f26270 */
[----:B------:R-:W-:Y:S01]  /*2b60*/  ISETP.GT.U32.AND P6, PT, R0, R133, PT ;  /* 0x000000850000720c */ /* 0x000fe20003fc4070 */
[----:B------:R-:W-:Y:S01]  /*2b70*/  @!P3 IMAD.IADD R135, R135, 0x1, -R0 ;  /* 0x000000018787b824 */ /* 0x000fe200078e0a00 */
[----:B------:R-:W-:Y:S02]  /*2b80*/  LOP3.LUT R12, R2, 0x138, RZ, 0xfc, !PT ;  /* 0x00000138020c7812 */ /* 0x000fe400078efcff */
[----:B------:R-:W-:Y:S01]  /*2b90*/  @!P5 IADD3 R129, R129, -R0, RZ ;  /* 0x800000008181d210 */ /* 0x000fe20007ffe0ff */
[----:B------:R-:W-:Y:S01]  /*2ba0*/  @!P0 IMAD.MOV R127, RZ, RZ, -R127 ;  /* 0x000000ffff7f8224 */ /* 0x000fe200078e0a7f */
[----:B------:R-:W-:Y:S02]  /*2bb0*/  ISETP.GE.AND P5, PT, R8, RZ, PT ;  /* 0x000000ff0800720c */ /* 0x000fe40003fa6270 */
[----:B------:R-:W-:Y:S01]  /*2bc0*/  LOP3.LUT R8, R2, 0x140, RZ, 0xfc, !PT ;  /* 0x0000014002087812 */ /* 0x000fe200078efcff */
[----:B------:R-:W-:Y:S01]  /*2bd0*/  @!P2 IMAD.MOV R129, RZ, RZ, -R129 ;  /* 0x000000ffff81a224 */ /* 0x000fe200078e0a81 */
[----:B------:R-:W-:Y:S01]  /*2be0*/  ISETP.GE.AND P0, PT, R6, RZ, PT ;  /* 0x000000ff0600720c */ /* 0x000fe20003f06270 */
[----:B------:R-:W-:Y:S01]  /*2bf0*/  IMAD.HI.U32 R6, R4, R137, RZ ;  /* 0x0000008904067227 */ /* 0x000fe200078e00ff */
[----:B------:R-:W-:-:S02]  /*2c00*/  ISETP.GT.U32.AND P3, PT, R0, R135, PT ;  /* 0x000000870000720c */ /* 0x000fc40003f64070 */
[----:B------:R-:W-:Y:S01]  /*2c10*/  ISETP.GE.AND P2, PT, R8, RZ, PT ;  /* 0x000000ff0800720c */ /* 0x000fe20003f46270 */
[----:B------:R-:W-:Y:S01]  /*2c20*/  IMAD.MOV R10, RZ, RZ, -R6 ;  /* 0x000000ffff0a7224 */ /* 0x000fe200078e0a06 */
[----:B------:R-:W-:Y:S01]  /*2c30*/  IABS R139, R8 ;  /* 0x00000008008b7213 */ /* 0x000fe20000000000 */
[----:B------:R-:W-:Y:S01]  /*2c40*/  IMAD.HI.U32 R8, R4, R141, RZ ;  /* 0x0000008d04087227 */ /* 0x000fe200078e00ff */
[----:B------:R-:W-:Y:S02]  /*2c50*/  IABS R155, R12 ;  /* 0x0000000c009b7213 */ /* 0x000fe40000000000 */
[----:B------:R-:W-:Y:S01]  /*2c60*/  LOP3.LUT R14, R2, 0x128, RZ, 0xfc, !PT ;  /* 0x00000128020e7812 */ /* 0x000fe200078efcff */
[----:B------:R-:W-:Y:S01]  /*2c70*/  @!P6 IMAD.IADD R133, R133, 0x1, -R0 ;  /* 0x000000018585e824 */ /* 0x000fe200078e0a00 */
[----:B------:R-:W-:Y:S01]  /*2c80*/  ISETP.GE.AND P6, PT, R12, RZ, PT ;  /* 0x000000ff0c00720c */ /* 0x000fe20003fc6270 */
[----:B------:R-:W-:Y:S01]  /*2c90*/  IMAD R137, R0, R10, R137 ;  /* 0x0000000a00897224 */ /* 0x000fe200078e0289 */
[----:B------:R-:W-:Y:S01]  /*2ca0*/  LOP3.LUT R12, R2, 0x130, RZ, 0xfc, !PT ;  /* 0x00000130020c7812 */ /* 0x000fe200078efcff */
[----:B------:R-:W-:Y:S01]  /*2cb0*/  IMAD.MOV R8, RZ, RZ, -R8 ;  /* 0x000000ffff087224 */ /* 0x000fe200078e0a08 */
[----:B------:R-:W-:Y:S01]  /*2cc0*/  IABS R163, R14 ;  /* 0x0000000e00a37213 */ /* 0x000fe20000000000 */
[----:B------:R-:W-:Y:S01]  /*2cd0*/  @!P4 IMAD.MOV R133, RZ, RZ, -R133 ;  /* 0x000000ffff85c224 */ /* 0x000fe200078e0a85 */
[C---:B------:R-:W-:Y:S01]  /*2ce0*/  ISETP.GT.U32.AND P4, PT, R0.reuse, R137, PT ;  /* 0x000000890000720c */ /* 0x040fe20003f84070 */
[----:B------:R-:W-:Y:S01]  /*2cf0*/  @!P3 IMAD.IADD R135, R135, 0x1, -R0 ;  /* 0x000000018787b824 */ /* 0x000fe200078e0a00 */
[----:B------:R-:W-:Y:S01]  /*2d00*/  IABS R159, R12 ;  /* 0x0000000c009f7213 */ /* 0x000fe20000000000 */
[----:B------:R-:W-:-:S02]  /*2d10*/  IMAD R141, R0, R8, R141 ;  /* 0x00000008008d7224 */ /* 0x000fc400078e028d */
[----:B------:R-:W-:Y:S02]  /*2d20*/  @!P5 IMAD.MOV R135, RZ, RZ, -R135 ;  /* 0x000000ffff87d224 */ /* 0x000fe400078e0a87 */
[----:B------:R-:W-:Y:S01]  /*2d30*/  IMAD.HI.U32 R6, R4, R139, RZ ;  /* 0x0000008b04067227 */ /* 0x000fe200078e00ff */
[----:B------:R-:W-:-:S03]  /*2d40*/  ISETP.GT.U32.AND P5, PT, R0, R141, PT ;  /* 0x0000008d0000720c */ /* 0x000fc60003fa4070 */
[----:B------:R-:W-:Y:S02]  /*2d50*/  IMAD.MOV R10, RZ, RZ, -R6 ;  /* 0x000000ffff0a7224 */ /* 0x000fe400078e0a06 */
[--C-:B------:R-:W-:Y:S02]  /*2d60*/  @!P4 IMAD.IADD R137, R137, 0x1, -R0.reuse ;  /* 0x000000018989c824 */ /* 0x100fe400078e0a00 */
[----:B------:R-:W-:Y:S01]  /*2d70*/  IMAD R139, R0, R10, R139 ;  /* 0x0000000a008b7224 */ /* 0x000fe200078e028b */
[----:B------:R-:W-:Y:S01]  /*2d80*/  LOP3.LUT R10, R2, 0x134, RZ, 0xfc, !PT ;  /* 0x00000134020a7812 */ /* 0x000fe200078efcff */
[----:B------:R-:W-:Y:S01]  /*2d90*/  IMAD.HI.U32 R6, R4, R155, RZ ;  /* 0x0000009b04067227 */ /* 0x000fe200078e00ff */
[C---:B------:R-:W-:Y:S02]  /*2da0*/  ISETP.GT.U32.AND P4, PT, R0.reuse, R137, PT ;  /* 0x000000890000720c */ /* 0x040fe40003f84070 */
[----:B------:R-:W-:Y:S01]  /*2db0*/  ISETP.GT.U32.AND P3, PT, R0, R139, PT ;  /* 0x0000008b0000720c */ /* 0x000fe20003f64070 */
[----:B------:R-:W-:Y:S01]  /*2dc0*/  @!P5 IMAD.IADD R141, R141, 0x1, -R0 ;  /* 0x000000018d8dd824 */ /* 0x000fe200078e0a00 */
[----:B------:R-:W-:Y:S01]  /*2dd0*/  IADD3 R6, -R6, RZ, RZ ;  /* 0x000000ff06067210 */ /* 0x000fe20007ffe1ff */
[----:B------:R-:W-:Y:S01]  /*2de0*/  IMAD.HI.U32 R8, R4, R159, RZ ;  /* 0x0000009f04087227 */ /* 0x000fe200078e00ff */
[----:B------:R-:W-:-:S02]  /*2df0*/  IABS R157, R10 ;  /* 0x0000000a009d7213 */ /* 0x000fc40000000000 */
[C---:B------:R-:W-:Y:S01]  /*2e00*/  ISETP.GT.U32.AND P5, PT, R0.reuse, R141, PT ;  /* 0x0000008d0000720c */ /* 0x040fe20003fa4070 */
[C---:B------:R-:W-:Y:S02]  /*2e10*/  IMAD R155, R0.reuse, R6, R155 ;  /* 0x00000006009b7224 */ /* 0x040fe400078e029b */
[----:B------:R-:W-:Y:S02]  /*2e20*/  IMAD.MOV R8, RZ, RZ, -R8 ;  /* 0x000000ffff087224 */ /* 0x000fe400078e0a08 */
[--C-:B------:R-:W-:Y:S01]  /*2e30*/  @!P4 IMAD.IADD R137, R137, 0x1, -R0.reuse ;  /* 0x000000018989c824 */ /* 0x100fe200078e0a00 */
[C---:B------:R-:W-:Y:S01]  /*2e40*/  ISETP.GT.U32.AND P4, PT, R0.reuse, R155, PT ;  /* 0x0000009b0000720c */ /* 0x040fe20003f84070 */
[----:B------:R-:W-:Y:S02]  /*2e50*/  @!P3 IMAD.IADD R139, R139, 0x1, -R0 ;  /* 0x000000018b8bb824 */ /* 0x000fe400078e0a00 */
[----:B------:R-:W-:Y:S01]  /*2e60*/  IMAD R159, R0, R8, R159 ;  /* 0x00000008009f7224 */ /* 0x000fe200078e029f */
[----:B------:R-:W-:Y:S01]  /*2e70*/  @!P0 IADD3 R137, -R137, RZ, RZ ;  /* 0x000000ff89898210 */ /* 0x000fe20007ffe1ff */
[----:B------:R-:W-:Y:S01]  /*2e80*/  IMAD.HI.U32 R6, R4, R157, RZ ;  /* 0x0000009d04067227 */ /* 0x000fe200078e00ff */
[----:B------:R-:W-:-:S03]  /*2e90*/  ISETP.GT.U32.AND P3, PT, R0, R139, PT ;  /* 0x0000008b0000720c */ /* 0x000fc60003f64070 */
[----:B------:R-:W-:Y:S01]  /*2ea0*/  @!P5 IMAD.IADD R141, R141, 0x1, -R0 ;  /* 0x000000018d8dd824 */ /* 0x000fe200078e0a00 */
[----:B------:R-:W-:Y:S01]  /*2eb0*/  ISETP.GT.U32.AND P5, PT, R0, R159, PT ;  /* 0x0000009f0000720c */ /* 0x000fe20003fa4070 */
[----:B------:R-:W-:Y:S02]  /*2ec0*/  IMAD.MOV R6, RZ, RZ, -R6 ;  /* 0x000000ffff067224 */ /* 0x000fe400078e0a06 */
[--C-:B------:R-:W-:Y:S01]  /*2ed0*/  @!P4 IMAD.IADD R155, R155, 0x1, -R0.reuse ;  /* 0x000000019b9bc824 */ /* 0x100fe200078e0a00 */
[----:B------:R-:W-:Y:S01]  /*2ee0*/  ISETP.GE.AND P4, PT, R10, RZ, PT ;  /* 0x000000ff0a00720c */ /* 0x000fe20003f86270 */
[----:B------:R-:W-:Y:S01]  /*2ef0*/  IMAD R157, R0, R6, R157 ;  /* 0x00000006009d7224 */ /* 0x000fe200078e029d */
[----:B------:R-:W-:Y:S01]  /*2f00*/  LOP3.LUT R10, R2, 0x120, RZ, 0xfc, !PT ;  /* 0x00000120020a7812 */ /* 0x000fe200078efcff */
[----:B------:R-:W-:Y:S01]  /*2f10*/  IMAD.HI.U32 R6, R4, R161, RZ ;  /* 0x000000a104067227 */ /* 0x000fe200078e00ff */
[C---:B------:R-:W-:Y:S02]  /*2f20*/  ISETP.GT.U32.AND P0, PT, R0.reuse, R155, PT ;  /* 0x0000009b0000720c */ /* 0x040fe40003f04070 */
[----:B------:R-:W-:Y:S01]  /*2f30*/  IABS R167, R10 ;  /* 0x0000000a00a77213 */ /* 0x000fe20000000000 */
[--C-:B------:R-:W-:Y:S01]  /*2f40*/  @!P3 IMAD.IADD R139, R139, 0x1, -R0.reuse ;  /* 0x000000018b8bb824 */ /* 0x100fe200078e0a00 */
[----:B------:R-:W-:Y:S01]  /*2f50*/  ISETP.GT.U32.AND P3, PT, R0, R157, PT ;  /* 0x0000009d0000720c */ /* 0x000fe20003f64070 */
[----:B------:R-:W-:-:S02]  /*2f60*/  @!P5 IMAD.IADD R159, R159, 0x1, -R0 ;  /* 0x000000019f9fd824 */ /* 0x000fc400078e0a00 */
[----:B------:R-:W-:Y:S02]  /*2f70*/  IMAD.MOV R6, RZ, RZ, -R6 ;  /* 0x000000ffff067224 */ /* 0x000fe400078e0a06 */
[----:B------:R-:W-:Y:S01]  /*2f80*/  IMAD.HI.U32 R8, R4, R163, RZ ;  /* 0x000000a304087227 */ /* 0x000fe200078e00ff */
[----:B------:R-:W-:-:S03]  /*2f90*/  ISETP.GT.U32.AND P5, PT, R0, R159, PT ;  /* 0x0000009f0000720c */ /* 0x000fc60003fa4070 */
[----:B------:R-:W-:Y:S02]  /*2fa0*/  IMAD R161, R0, R6, R161 ;  /* 0x0000000600a17224 */ /* 0x000fe400078e02a1 */
[----:B------:R-:W-:-:S04]  /*2fb0*/  IMAD.HI.U32 R6, R4, R165, RZ ;  /* 0x000000a504067227 */ /* 0x000fc800078e00ff */
[----:B------:R-:W-:Y:S02]  /*2fc0*/  IMAD.MOV R8, RZ, RZ, -R8 ;  /* 0x000000ffff087224 */ /* 0x000fe400078e0a08 */
[----:B------:R-:W-:Y:S02]  /*2fd0*/  IMAD.MOV R6, RZ, RZ, -R6 ;  /* 0x000000ffff067224 */ /* 0x000fe400078e0a06 */
[--C-:B------:R-:W-:Y:S01]  /*2fe0*/  @!P3 IMAD.IADD R157, R157, 0x1, -R0.reuse ;  /* 0x000000019d9db824 */ /* 0x100fe200078e0a00 */
[----:B------:R-:W-:Y:S01]  /*2ff0*/  ISETP.GE.AND P3, PT, R12, RZ, PT ;  /* 0x000000ff0c00720c */ /* 0x000fe20003f66270 */
[----:B------:R-:W-:Y:S01]  /*3000*/  IMAD R163, R0, R8, R163 ;  /* 0x0000000800a37224 */ /* 0x000fe200078e02a3 */
[----:B------:R-:W-:Y:S01]  /*3010*/  LOP3.LUT R12, R2, 0x11c, RZ, 0xfc, !PT ;  /* 0x0000011c020c7812 */ /* 0x000fe200078efcff */
[--C-:B------:R-:W-:Y:S01]  /*3020*/  @!P0 IMAD.IADD R155, R155, 0x1, -R0.reuse ;  /* 0x000000019b9b8824 */ /* 0x100fe200078e0a00 */
[C---:B------:R-:W-:Y:S01]  /*3030*/  ISETP.GT.U32.AND P0, PT, R0.reuse, R161, PT ;  /* 0x000000a10000720c */ /* 0x040fe20003f04070 */
[C---:B------:R-:W-:Y:S01]  /*3040*/  IMAD R165, R0.reuse, R6, R165 ;  /* 0x0000000600a57224 */ /* 0x040fe200078e02a5 */
[----:B------:R-:W-:Y:S01]  /*3050*/  IABS R169, R12 ;  /* 0x0000000c00a97213 */ /* 0x000fe20000000000 */
[----:B------:R-:W-:Y:S01]  /*3060*/  @!P2 IMAD.MOV R139, RZ, RZ, -R139 ;  /* 0x000000ffff8ba224 */ /* 0x000fe200078e0a8b */
[C---:B------:R-:W-:Y:S01]  /*3070*/  ISETP.GT.U32.AND P2, PT, R0.reuse, R157, PT ;  /* 0x0000009d0000720c */ /* 0x040fe20003f44070 */
[----:B------:R-:W-:Y:S01]  /*3080*/  @!P6 IMAD.MOV R155, RZ, RZ, -R155 ;  /* 0x000000ffff9be224 */ /* 0x000fe200078e0a9b */
[C---:B------:R-:W-:Y:S01]  /*3090*/  ISETP.GT.U32.AND P6, PT, R0.reuse, R163, PT ;  /* 0x000000a30000720c */ /* 0x040fe20003fc4070 */
[----:B------:R-:W-:Y:S01]  /*30a0*/  @!P5 IMAD.IADD R159, R159, 0x1, -R0 ;  /* 0x000000019f9fd824 */ /* 0x000fe200078e0a00 */
[----:B------:R-:W-:Y:S01]  /*30b0*/  ISETP.GT.U32.AND P5, PT, R0, R165, PT ;  /* 0x000000a50000720c */ /* 0x000fe20003fa4070 */
[----:B------:R-:W-:-:S04]  /*30c0*/  IMAD.HI.U32 R6, R4, R167, RZ ;  /* 0x000000a704067227 */ /* 0x000fc800078e00ff */
[----:B------:R-:W-:Y:S01]  /*30d0*/  @!P0 IADD3 R161, R161, -R0, RZ ;  /* 0x80000000a1a18210 */ /* 0x000fe20007ffe0ff */
[----:B------:R-:W-:Y:S01]  /*30e0*/  IMAD.MOV R8, RZ, RZ, -R6 ;  /* 0x000000ffff087224 */ /* 0x000fe200078e0a06 */
[----:B------:R-:W-:Y:S01]  /*30f0*/  ISETP.GE.AND P0, PT, R16, RZ, PT ;  /* 0x000000ff1000720c */ /* 0x000fe20003f06270 */
[----:B------:R-:W-:Y:S01]  /*3100*/  IMAD.HI.U32 R6, R4, R169, RZ ;  /* 0x000000a904067227 */ /* 0x000fe200078e00ff */
[----:B------:R-:W-:-:S03]  /*3110*/  LOP3.LUT R16, R2, 0xf0, RZ, 0xfc, !PT ;  /* 0x000000f002107812 */ /* 0x000fc600078efcff */
[--C-:B------:R-:W-:Y:S01]  /*3120*/  @!P2 IMAD.IADD R157, R157, 0x1, -R0.reuse ;  /* 0x000000019d9da824 */ /* 0x100fe200078e0a00 */
[----:B------:R-:W-:Y:S01]  /*3130*/  ISETP.GE.AND P2, PT, R14, RZ, PT ;  /* 0x000000ff0e00720c */ /* 0x000fe20003f46270 */
[--C-:B------:R-:W-:Y:S01]  /*3140*/  @!P6 IMAD.IADD R163, R163, 0x1, -R0.reuse ;  /* 0x00000001a3a3e824 */ /* 0x100fe200078e0a00 */
[----:B------:R-:W-:Y:S01]  /*3150*/  ISETP.GT.U32.AND P6, PT, R0, R161, PT ;  /* 0x000000a10000720c */ /* 0x000fe20003fc4070 */
[----:B------:R-:W-:Y:S01]  /*3160*/  @!P5 IMAD.IADD R165, R165, 0x1, -R0 ;  /* 0x00000001a5a5d824 */ /* 0x000fe200078e0a00 */
[----:B------:R-:W-:Y:S01]  /*3170*/  LOP3.LUT R14, R2, 0x114, RZ, 0xfc, !PT ;  /* 0x00000114020e7812 */ /* 0x000fe200078efcff */
[----:B------:R-:W-:Y:S01]  /*3180*/  @!P4 IMAD.MOV R157, RZ, RZ, -R157 ;  /* 0x000000ffff9dc224 */ /* 0x000fe200078e0a9d */
[C---:B------:R-:W-:Y:S01]  /*3190*/  ISETP.GT.U32.AND P5, PT, R0.reuse, R163, PT ;  /* 0x000000a30000720c */ /* 0x040fe20003fa4070 */
[C---:B------:R-:W-:Y:S01]  /*31a0*/  IMAD R167, R0.reuse, R8, R167 ;  /* 0x0000000800a77224 */ /* 0x040fe200078e02a7 */
[C---:B------:R-:W-:Y:S01]  /*31b0*/  ISETP.GT.U32.AND P4, PT, R0.reuse, R165, PT ;  /* 0x000000a50000720c */ /* 0x040fe20003f84070 */
[----:B------:R-:W-:Y:S01]  /*31c0*/  IMAD.MOV R6, RZ, RZ, -R6 ;  /* 0x000000ffff067224 */ /* 0x000fe200078e0a06 */
[----:B------:R-:W-:Y:S01]  /*31d0*/  IABS R173, R14 ;  /* 0x0000000e00ad7213 */ /* 0x000fe20000000000 */
[----:B------:R-:W-:Y:S01]  /*31e0*/  @!P1 IMAD.MOV R141, RZ, RZ, -R141 ;  /* 0x000000ffff8d9224 */ /* 0x000fe200078e0a8d */
[----:B------:R-:W-:Y:S01]  /*31f0*/  ISETP.GE.AND P1, PT, R13, RZ, PT ;  /* 0x000000ff0d00720c */ /* 0x000fe20003f26270 */
[----:B------:R-:W-:Y:S01]  /*3200*/  IMAD R169, R0, R6, R169 ;  /* 0x0000000600a97224 */ /* 0x000fe200078e02a9 */
[----:B------:R-:W-:Y:S01]  /*3210*/  LOP3.LUT R13, R2, 0x118, RZ, 0xfc, !PT ;  /* 0x00000118020d7812 */ /* 0x000fe200078efcff */
[----:B------:R-:W-:Y:S01]  /*3220*/  @!P6 IMAD.IADD R161, R161, 0x1, -R0 ;  /* 0x00000001a1a1e824 */ /* 0x000fe200078e0a00 */
[----:B------:R-:W-:Y:S01]  /*3230*/  ISETP.GT.U32.AND P6, PT, R0, R167, PT ;  /* 0x000000a70000720c */ /* 0x000fe20003fc4070 */
[----:B------:R-:W-:Y:S01]  /*3240*/  IMAD.HI.U32 R8, R4, R173, RZ ;  /* 0x000000ad04087227 */ /* 0x000fe200078e00ff */
[----:B------:R-:W-:-:S02]  /*3250*/  IABS R171, R13 ;  /* 0x0000000d00ab7213 */ /* 0x000fc40000000000 */
[----:B------:R-:W-:Y:S01]  /*3260*/  IABS R191, R16 ;  /* 0x0000001000bf7213 */ /* 0x000fe20000000000 */
[--C-:B------:R-:W-:Y:S01]  /*3270*/  @!P4 IMAD.IADD R165, R165, 0x1, -R0.reuse ;  /* 0x00000001a5a5c824 */ /* 0x100fe200078e0a00 */
[----:B------:R-:W-:Y:S01]  /*3280*/  ISETP.GT.U32.AND P4, PT, R0, R169, PT ;  /* 0x000000a90000720c */ /* 0x000fe20003f84070 */
[----:B------:R-:W-:Y:S01]  /*3290*/  @!P5 IMAD.IADD R163, R163, 0x1, -R0 ;  /* 0x00000001a3a3d824 */ /* 0x000fe200078e0a00 */
[----:B------:R-:W-:Y:S01]  /*32a0*/  ISETP.GE.AND P5, PT, R10, RZ, PT ;  /* 0x000000ff0a00720c */ /* 0x000fe20003fa6270 */
[----:B------:R-:W-:Y:S01]  /*32b0*/  IMAD.HI.U32 R6, R4, R171, RZ ;  /* 0x000000ab04067227 */ /* 0x000fe200078e00ff */
[----:B------:R-:W-:-:S03]  /*32c0*/  LOP3.LUT R10, R2, 0x110, RZ, 0xfc, !PT ;  /* 0x00000110020a7812 */ /* 0x000fc600078efcff */
[----:B------:R-:W-:Y:S01]  /*32d0*/  @!P6 IMAD.IADD R167, R167, 0x1, -R0 ;  /* 0x00000001a7a7e824 */ /* 0x000fe200078e0a00 */
[----:B------:R-:W-:Y:S01]  /*32e0*/  ISETP.GE.AND P6, PT, R12, RZ, PT ;  /* 0x000000ff0c00720c */ /* 0x000fe20003fc6270 */
[----:B------:R-:W-:Y:S01]  /*32f0*/  IMAD.MOV R8, RZ, RZ, -R8 ;  /* 0x000000ffff087224 */ /* 0x000fe200078e0a08 */
[----:B------:R-:W-:Y:S01]  /*3300*/  LOP3.LUT R12, R2, 0x10c, RZ, 0xfc, !PT ;  /* 0x0000010c020c7812 */ /* 0x000fe200078efcff */
[----:B------:R-:W-:Y:S01]  /*3310*/  @!P3 IMAD.MOV R159, RZ, RZ, -R159 ;  /* 0x000000ffff9fb224 */ /* 0x000fe200078e0a9f */
[----:B------:R-:W-:Y:S01]  /*3320*/  IABS R175, R10 ;  /* 0x0000000a00af7213 */ /* 0x000fe20000000000 */
[----:B------:R-:W-:Y:S01]  /*3330*/  IMAD.MOV R6, RZ, RZ, -R6 ;  /* 0x000000ffff067224 */ /* 0x000fe200078e0a06 */
[----:B------:R-:W-:Y:S01]  /*3340*/  @!P4 IADD3 R169, R169, -R0, RZ ;  /* 0x80000000a9a9c210 */ /* 0x000fe20007ffe0ff */
[C---:B------:R-:W-:Y:S01]  /*3350*/  IMAD R173, R0.reuse, R8, R173 ;  /* 0x0000000800ad7224 */ /* 0x040fe200078e02ad */
[C---:B------:R-:W-:Y:S01]  /*3360*/  ISETP.GT.U32.AND P3, PT, R0.reuse, R167, PT ;  /* 0x000000a70000720c */ /* 0x040fe20003f64070 */
[C---:B------:R-:W-:Y:S01]  /*3370*/  IMAD R171, R0.reuse, R6, R171 ;  /* 0x0000000600ab7224 */ /* 0x040fe200078e02ab */
[----:B------:R-:W-:Y:S01]  /*3380*/  ISETP.GT.U32.AND P4, PT, R0, R169, PT ;  /* 0x000000a90000720c */ /* 0x000fe20003f84070 */
[----:B------:R-:W-:Y:S01]  /*3390*/  IMAD.HI.U32 R6, R4, R175, RZ ;  /* 0x000000af04067227 */ /* 0x000fe200078e00ff */
[----:B------:R-:W-:-:S03]  /*33a0*/  IABS R177, R12 ;  /* 0x0000000c00b17213 */ /* 0x000fc60000000000 */
[----:B------:R-:W-:Y:S01]  /*33b0*/  @!P2 IMAD.MOV R163, RZ, RZ, -R163 ;  /* 0x000000ffffa3a224 */ /* 0x000fe200078e0aa3 */
[----:B------:R-:W-:Y:S01]  /*33c0*/  ISETP.GT.U32.AND P2, PT, R0, R173, PT ;  /* 0x000000ad0000720c */ /* 0x000fe20003f44070 */
[----:B------:R-:W-:-:S04]  /*33d0*/  IMAD.HI.U32 R8, R4, R177, RZ ;  /* 0x000000b104087227 */ /* 0x000fc800078e00ff */
[----:B------:R-:W-:Y:S02]  /*33e0*/  IMAD.MOV R6, RZ, RZ, -R6 ;  /* 0x000000ffff067224 */ /* 0x000fe400078e0a06 */
[----:B------:R-:W-:Y:S01]  /*33f0*/  @!P3 IMAD.IADD R167, R167, 0x1, -R0 ;  /* 0x00000001a7a7b824 */ /* 0x000fe200078e0a00 */
[----:B------:R-:W-:Y:S01]  /*3400*/  ISETP.GE.AND P3, PT, R14, RZ, PT ;  /* 0x000000ff0e00720c */ /* 0x000fe20003f66270 */
[----:B------:R-:W-:Y:S01]  /*3410*/  IMAD.MOV R8, RZ, RZ, -R8 ;  /* 0x000000ffff087224 */ /* 0x000fe200078e0a08 */
[----:B------:R-:W-:Y:S01]  /*3420*/  LOP3.LUT R14, R2, 0xf4, RZ, 0xfc, !PT ;  /* 0x000000f4020e7812 */ /* 0x000fe200078efcff */
[C---:B------:R-:W-:Y:S02]  /*3430*/  IMAD R175, R0.reuse, R6, R175 ;  /* 0x0000000600af7224 */ /* 0x040fe400078e02af */
[----:B------:R-:W-:Y:S01]  /*3440*/  @!P1 IMAD.MOV R161, RZ, RZ, -R161 ;  /* 0x000000ffffa19224 */ /* 0x000fe200078e0aa1 */
[----:B------:R-:W-:Y:S01]  /*3450*/  ISETP.GT.U32.AND P1, PT, R0, R171, PT ;  /* 0x000000ab0000720c */ /* 0x000fe20003f24070 */
[--C-:B------:R-:W-:Y:S01]  /*3460*/  @!P4 IMAD.IADD R169, R169, 0x1, -R0.reuse ;  /* 0x00000001a9a9c824 */ /* 0x100fe200078e0a00 */
[----:B------:R-:W-:Y:S01]  /*3470*/  ISETP.GE.AND P4, PT, R10, RZ, PT ;  /* 0x000000ff0a00720c */ /* 0x000fe20003f86270 */
[----:B------:R-:W-:Y:S01]  /*3480*/  IMAD R177, R0, R8, R177 ;  /* 0x0000000800b17224 */ /* 0x000fe200078e02b1 */
[----:B------:R-:W-:Y:S01]  /*3490*/  LOP3.LUT R8, R2, 0x108, RZ, 0xfc, !PT ;  /* 0x0000010802087812 */ /* 0x000fe200078efcff */
[----:B------:R-:W-:Y:S01]  /*34a0*/  @!P5 IMAD.MOV R167, RZ, RZ, -R167 ;  /* 0x000000ffffa7d224 */ /* 0x000fe200078e0aa7 */
[C---:B------:R-:W-:Y:S01]  /*34b0*/  ISETP.GT.U32.AND P5, PT, R0.reuse, R175, PT ;  /* 0x000000af0000720c */ /* 0x040fe20003fa4070 */
[----:B------:R-:W-:Y:S01]  /*34c0*/  @!P2 IMAD.IADD R173, R173, 0x1, -R0 ;  /* 0x00000001adada824 */ /* 0x000fe200078e0a00 */
[----:B------:R-:W-:Y:S01]  /*34d0*/  @!P6 IADD3 R169, -R169, RZ, RZ ;  /* 0x000000ffa9a9e210 */ /* 0x000fe20007ffe1ff */
[----:B------:R-:W-:Y:S01]  /*34e0*/  @!P0 IMAD.MOV R165, RZ, RZ, -R165 ;  /* 0x000000ffffa58224 */ /* 0x000fe200078e0aa5 */
[----:B------:R-:W-:-:S02]  /*34f0*/  ISETP.GT.U32.AND P6, PT, R0, R177, PT ;  /* 0x000000b10000720c */ /* 0x000fc40003fc4070 */
[----:B------:R-:W-:Y:S01]  /*3500*/  ISETP.GT.U32.AND P2, PT, R0, R173, PT ;  /* 0x000000ad0000720c */ /* 0x000fe20003f44070 */
[--C-:B------:R-:W-:Y:S01]  /*3510*/  @!P1 IMAD.IADD R171, R171, 0x1, -R0.reuse ;  /* 0x00000001abab9824 */ /* 0x100fe200078e0a00 */
[----:B------:R-:W-:Y:S02]  /*3520*/  LOP3.LUT R10, R2, 0x104, RZ, 0xfc, !PT ;  /* 0x00000104020a7812 */ /* 0x000fe400078efcff */
[----:B------:R-:W-:Y:S02]  /*3530*/  IABS R179, R8 ;  /* 0x0000000800b37213 */ /* 0x000fe40000000000 */
[----:B------:R-:W-:Y:S01]  /*3540*/  ISETP.GT.U32.AND P1, PT, R0, R171, PT ;  /* 0x000000ab0000720c */ /* 0x000fe20003f24070 */
[----:B------:R-:W-:Y:S01]  /*3550*/  @!P5 IMAD.IADD R175, R175, 0x1, -R0 ;  /* 0x00000001afafd824 */ /* 0x000fe200078e0a00 */
[----:B------:R-:W-:Y:S01]  /*3560*/  IABS R181, R10 ;  /* 0x0000000a00b57213 */ /* 0x000fe20000000000 */
[----:B------:R-:W-:Y:S01]  /*3570*/  IMAD.HI.U32 R6, R4, R179, RZ ;  /* 0x000000b304067227 */ /* 0x000fe200078e00ff */
[----:B------:R-:W-:-:S02]  /*3580*/  ISETP.GE.AND P0, PT, R13, RZ, PT ;  /* 0x000000ff0d00720c */ /* 0x000fc40003f06270 */
[----:B------:R-:W-:Y:S01]  /*3590*/  ISETP.GT.U32.AND P5, PT, R0, R175, PT ;  /* 0x000000af0000720c */ /* 0x000fe20003fa4070 */
[--C-:B------:R-:W-:Y:S01]  /*35a0*/  @!P6 IMAD.IADD R177, R177, 0x1, -R0.reuse ;  /* 0x00000001b1b1e824 */ /* 0x100fe200078e0a00 */
[----:B------:R-:W-:Y:S01]  /*35b0*/  LOP3.LUT R13, R2, 0xf8, RZ, 0xfc, !PT ;  /* 0x000000f8020d7812 */ /* 0x000fe200078efcff */
[----:B------:R-:W-:Y:S01]  /*35c0*/  @!P2 IMAD.IADD R173, R173, 0x1, -R0 ;  /* 0x00000001adada824 */ /* 0x000fe200078e0a00 */
[----:B------:R-:W-:Y:S01]  /*35d0*/  ISETP.GE.AND P2, PT, R8, RZ, PT ;  /* 0x000000ff0800720c */ /* 0x000fe20003f46270 */
[----:B------:R-:W-:Y:S01]  /*35e0*/  IMAD.HI.U32 R8, R4, R181, RZ ;  /* 0x000000b504087227 */ /* 0x000fe200078e00ff */
[----:B------:R-:W-:Y:S02]  /*35f0*/  ISETP.GT.U32.AND P6, PT, R0, R177, PT ;  /* 0x000000b10000720c */ /* 0x000fe40003fc4070 */
[----:B------:R-:W-:Y:S01]  /*3600*/  IABS R187, R13 ;  /* 0x0000000d00bb7213 */ /* 0x000fe20000000000 */
[----:B------:R-:W-:Y:S01]  /*3610*/  IMAD.MOV R6, RZ, RZ, -R6 ;  /* 0x000000ffff067224 */ /* 0x000fe200078e0a06 */
[----:B------:R-:W-:Y:S01]  /*3620*/  IABS R189, R14 ;  /* 0x0000000e00bd7213 */ /* 0x000fe20000000000 */
[----:B------:R-:W-:-:S02]  /*3630*/  IMAD.MOV R8, RZ, RZ, -R8 ;  /* 0x000000ffff087224 */ /* 0x000fc400078e0a08 */
[----:B------:R-:W-:Y:S02]  /*3640*/  IMAD R179, R0, R6, R179 ;  /* 0x0000000600b37224 */ /* 0x000fe400078e02b3 */
[--C-:B------:R-:W-:Y:S01]  /*3650*/  @!P1 IMAD.IADD R171, R171, 0x1, -R0.reuse ;  /* 0x00000001abab9824 */ /* 0x100fe200078e0a00 */
[----:B------:R-:W-:Y:S01]  /*3660*/  ISETP.GE.AND P1, PT, R12, RZ, PT ;  /* 0x000000ff0c00720c */ /* 0x000fe20003f26270 */
[----:B------:R-:W-:Y:S01]  /*3670*/  IMAD R181, R0, R8, R181 ;  /* 0x0000000800b57224 */ /* 0x000fe200078e02b5 */
[----:B------:R-:W-:Y:S01]  /*3680*/  LOP3.LUT R12, R2, 0x100, RZ, 0xfc, !PT ;  /* 0x00000100020c7812 */ /* 0x000fe200078efcff */
[--C-:B------:R-:W-:Y:S01]  /*3690*/  @!P5 IMAD.IADD R175, R175, 0x1, -R0.reuse ;  /* 0x00000001afafd824 */ /* 0x100fe200078e0a00 */
[C---:B------:R-:W-:Y:S01]  /*36a0*/  ISETP.GT.U32.AND P5, PT, R0.reuse, R179, PT ;  /* 0x000000b30000720c */ /* 0x040fe20003fa4070 */
[----:B------:R-:W-:Y:S01]  /*36b0*/  @!P6 IMAD.IADD R177, R177, 0x1, -R0 ;  /* 0x00000001b1b1e824 */ /* 0x000fe200078e0a00 */
[----:B------:R-:W-:Y:S01]  /*36c0*/  IABS R183, R12 ;  /* 0x0000000c00b77213 */ /* 0x000fe20000000000 */
[----:B------:R-:W-:Y:S01]  /*36d0*/  @!P0 IMAD.MOV R171, RZ, RZ, -R171 ;  /* 0x000000ffffab8224 */ /* 0x000fe200078e0aab */
[----:B------:R-:W-:Y:S01]  /*36e0*/  ISETP.GT.U32.AND P6, PT, R0, R181, PT ;  /* 0x000000b50000720c */ /* 0x000fe20003fc4070 */
[----:B------:R-:W-:Y:S01]  /*36f0*/  IMAD.HI.U32 R8, R4, R187, RZ ;  /* 0x000000bb04087227 */ /* 0x000fe200078e00ff */
[----:B------:R-:W-:-:S02]  /*3700*/  ISETP.GE.AND P0, PT, R10, RZ, PT ;  /* 0x000000ff0a00720c */ /* 0x000fc40003f06270 */
[----:B------:R-:W-:Y:S01]  /*3710*/  LOP3.LUT R10, R2, 0xfc, RZ, 0xfc, !PT ;  /* 0x000000fc020a7812 */ /* 0x000fe200078efcff */
[----:B------:R-:W-:-:S03]  /*3720*/  IMAD.HI.U32 R6, R4, R183, RZ ;  /* 0x000000b704067227 */ /* 0x000fc600078e00ff */
[----:B------:R-:W-:Y:S01]  /*3730*/  IABS R185, R10 ;  /* 0x0000000a00b97213 */ /* 0x000fe20000000000 */
[----:B------:R-:W-:Y:S02]  /*3740*/  IMAD.MOV R6, RZ, RZ, -R6 ;  /* 0x000000ffff067224 */ /* 0x000fe400078e0a06 */
[----:B------:R-:W-:Y:S02]  /*3750*/  @!P5 IMAD.IADD R179, R179, 0x1, -R0 ;  /* 0x00000001b3b3d824 */ /* 0x000fe400078e0a00 */
[----:B------:R-:W-:Y:S02]  /*3760*/  IMAD R183, R0, R6, R183 ;  /* 0x0000000600b77224 */ /* 0x000fe400078e02b7 */
[----:B------:R-:W-:-:S03]  /*3770*/  IMAD.HI.U32 R6, R4, R185, RZ ;  /* 0x000000b904067227 */ /* 0x000fc600078e00ff */
[C---:B------:R-:W-:Y:S01]  /*3780*/  ISETP.GT.U32.AND P5, PT, R0.reuse, R183, PT ;  /* 0x000000b70000720c */ /* 0x040fe20003fa4070 */
[----:B------:R-:W-:Y:S01]  /*3790*/  @!P6 IMAD.IADD R181, R181, 0x1, -R0 ;  /* 0x00000001b5b5e824 */ /* 0x000fe200078e0a00 */
[----:B------:R-:W-:Y:S01]  /*37a0*/  ISETP.GT.U32.AND P6, PT, R0, R179, PT ;  /* 0x000000b30000720c */ /* 0x000fe20003fc4070 */
[----:B------:R-:W-:Y:S01]  /*37b0*/  IMAD.MOV R8, RZ, RZ, -R8 ;  /* 0x000000ffff087224 */ /* 0x000fe200078e0a08 */
[----:B------:R-:W-:Y:S01]  /*37c0*/  IADD3 R6, -R6, RZ, RZ ;  /* 0x000000ff06067210 */ /* 0x000fe20007ffe1ff */
[----:B------:R-:W-:Y:S01]  /*37d0*/  @!P4 IMAD.MOV R175, RZ, RZ, -R175 ;  /* 0x000000ffffafc224 */ /* 0x000fe200078e0aaf */
[C---:B------:R-:W-:Y:S01]  /*37e0*/  ISETP.GT.U32.AND P4, PT, R0.reuse, R181, PT ;  /* 0x000000b50000720c */ /* 0x040fe20003f84070 */
[C---:B------:R-:W-:Y:S02]  /*37f0*/  IMAD R187, R0.reuse, R8, R187 ;  /* 0x0000000800bb7224 */ /* 0x040fe400078e02bb */
[----:B------:R-:W-:Y:S02]  /*3800*/  IMAD R185, R0, R6, R185 ;  /* 0x0000000600b97224 */ /* 0x000fe400078e02b9 */
[----:B------:R-:W-:-:S04]  /*3810*/  IMAD.HI.U32 R6, R4, R189, RZ ;  /* 0x000000bd04067227 */ /* 0x000fc800078e00ff */
[----:B------:R-:W-:Y:S01]  /*3820*/  @!P6 IMAD.IADD R179, R179, 0x1, -R0 ;  /* 0x00000001b3b3e824 */ /* 0x000fe200078e0a00 */
[C---:B------:R-:W-:Y:S01]  /*3830*/  ISETP.GT.U32.AND P6, PT, R0.reuse, R185, PT ;  /* 0x000000b90000720c */ /* 0x040fe20003fc4070 */
[----:B------:R-:W-:Y:S02]  /*3840*/  IMAD.MOV R6, RZ, RZ, -R6 ;  /* 0x000000ffff067224 */ /* 0x000fe400078e0a06 */
[----:B------:R-:W-:Y:S01]  /*3850*/  @!P2 IMAD.MOV R179, RZ, RZ, -R179 ;  /* 0x000000ffffb3a224 */ /* 0x000fe200078e0ab3 */
[C---:B------:R-:W-:Y:S01]  /*3860*/  ISETP.GT.U32.AND P2, PT, R0.reuse, R187, PT ;  /* 0x000000bb0000720c */ /* 0x040fe20003f44070 */
[----:B------:R-:W-:Y:S02]  /*3870*/  IMAD R189, R0, R6, R189 ;  /* 0x0000000600bd7224 */ /* 0x000fe400078e02bd */
[----:B------:R-:W-:Y:S02]  /*3880*/  @!P5 IMAD.IADD R183, R183, 0x1, -R0 ;  /* 0x00000001b7b7d824 */ /* 0x000fe400078e0a00 */
[----:B------:R-:W-:-:S03]  /*3890*/  IMAD.HI.U32 R8, R4, R191, RZ ;  /* 0x000000bf04087227 */ /* 0x000fc600078e00ff */
[C---:B------:R-:W-:Y:S01]  /*38a0*/  ISETP.GT.U32.AND P5, PT, R0.reuse, R183, PT ;  /* 0x000000b70000720c */ /* 0x040fe20003fa4070 */
[----:B------:R-:W-:Y:S01]  /*38b0*/  @!P6 IMAD.IADD R185, R185, 0x1, -R0 ;  /* 0x00000001b9b9e824 */ /* 0x000fe200078e0a00 */
[C---:B------:R-:W-:Y:S01]  /*38c0*/  ISETP.GT.U32.AND P6, PT, R0.reuse, R189, PT ;  /* 0x000000bd0000720c */ /* 0x040fe20003fc4070 */
[----:B------:R-:W-:Y:S02]  /*38d0*/  IMAD.MOV R8, RZ, RZ, -R8 ;  /* 0x000000ffff087224 */ /* 0x000fe400078e0a08 */
[--C-:B------:R-:W-:Y:S01]  /*38e0*/  @!P2 IMAD.IADD R187, R187, 0x1, -R0.reuse ;  /* 0x00000001bbbba824 */ /* 0x100fe200078e0a00 */
[----:B------:R-:W-:Y:S01]  /*38f0*/  ISETP.GT.U32.AND P2, PT, R0, R185, PT ;  /* 0x000000b90000720c */ /* 0x000fe20003f44070 */
[----:B------:R-:W-:Y:S01]  /*3900*/  @!P3 IMAD.MOV R173, RZ, RZ, -R173 ;  /* 0x000000ffffadb224 */ /* 0x000fe200078e0aad */
[----:B------:R-:W-:Y:S01]  /*3910*/  ISETP.GE.AND P3, PT, R12, RZ, PT ;  /* 0x000000ff0c00720c */ /* 0x000fe20003f66270 */
[----:B------:R-:W-:Y:S01]  /*3920*/  IMAD R191, R0, R8, R191 ;  /* 0x0000000800bf7224 */ /* 0x000fe200078e02bf */
[----:B------:R-:W-:Y:S01]  /*3930*/  LOP3.LUT R12, R2, 0xec, RZ, 0xfc, !PT ;  /* 0x000000ec020c7812 */ /* 0x000fe200078efcff */
[--C-:B------:R-:W-:Y:S01]  /*3940*/  @!P4 IMAD.IADD R181, R181, 0x1, -R0.reuse ;  /* 0x00000001b5b5c824 */ /* 0x100fe200078e0a00 */
[----:B------:R-:W-:Y:S01]  /*3950*/  ISETP.GE.AND P4, PT, R13, RZ, PT ;  /* 0x000000ff0d00720c */ /* 0x000fe20003f86270 */
[----:B------:R-:W-:Y:S01]  /*3960*/  @!P1 IMAD.MOV R177, RZ, RZ, -R177 ;  /* 0x000000ffffb19224 */ /* 0x000fe200078e0ab1 */
[----:B------:R-:W-:Y:S01]  /*3970*/  IABS R193, R12 ;  /* 0x0000000c00c17213 */ /* 0x000fe20000000000 */
[--C-:B------:R-:W-:Y:S01]  /*3980*/  @!P6 IMAD.IADD R189, R189, 0x1, -R0.reuse ;  /* 0x00000001bdbde824 */ /* 0x100fe200078e0a00 */
[----:B------:R-:W-:Y:S01]  /*3990*/  @!P5 IADD3 R183, R183, -R0, RZ ;  /* 0x80000000b7b7d210 */ /* 0x000fe20007ffe0ff */
[----:B------:R-:W-:Y:S01]  /*39a0*/  @!P0 IMAD.MOV R181, RZ, RZ, -R181 ;  /* 0x000000ffffb58224 */ /* 0x000fe200078e0ab5 */
[----:B------:R-:W-:Y:S01]  /*39b0*/  ISETP.GE.AND P5, PT, R14, RZ, PT ;  /* 0x000000ff0e00720c */ /* 0x000fe20003fa6270 */
[----:B------:R-:W-:Y:S01]  /*39c0*/  @!P2 IMAD.IADD R185, R185, 0x1, -R0 ;  /* 0x00000001b9b9a824 */ /* 0x000fe200078e0a00 */
[----:B------:R-:W-:Y:S01]  /*39d0*/  ISETP.GT.U32.AND P2, PT, R0, R191, PT ;  /* 0x000000bf0000720c */ /* 0x000fe20003f44070 */
[----:B------:R-:W-:Y:S01]  /*39e0*/  IMAD.HI.U32 R6, R4, R193, RZ ;  /* 0x000000c104067227 */ /* 0x000fe200078e00ff */
[----:B------:R-:W-:-:S02]  /*39f0*/  LOP3.LUT R14, R2, 0xe4, RZ, 0xfc, !PT ;  /* 0x000000e4020e7812 */ /* 0x000fc400078efcff */
[C---:B------:R-:W-:Y:S01]  /*3a00*/  ISETP.GT.U32.AND P6, PT, R0.reuse, R189, PT ;  /* 0x000000bd0000720c */ /* 0x040fe20003fc4070 */
[----:B------:R-:W-:Y:S01]  /*3a10*/  IMAD.MOV R6, RZ, RZ, -R6 ;  /* 0x000000ffff067224 */ /* 0x000fe200078e0a06 */
[C---:B------:R-:W-:Y:S01]  /*3a20*/  ISETP.GT.U32.AND P0, PT, R0.reuse, R187, PT ;  /* 0x000000bb0000720c */ /* 0x040fe20003f04070 */
[----:B------:R-:W-:Y:S01]  /*3a30*/  @!P3 IMAD.MOV R183, RZ, RZ, -R183 ;  /* 0x000000ffffb7b224 */ /* 0x000fe200078e0ab7 */
[----:B------:R-:W-:Y:S01]  /*3a40*/  IABS R197, R14 ;  /* 0x0000000e00c57213 */ /* 0x000fe20000000000 */
[----:B------:R-:W-:Y:S01]  /*3a50*/  IMAD R193, R0, R6, R193 ;  /* 0x0000000600c17224 */ /* 0x000fe200078e02c1 */
[----:B------:R-:W-:Y:S01]  /*3a60*/  ISETP.GE.AND P1, PT, R10, RZ, PT ;  /* 0x000000ff0a00720c */ /* 0x000fe20003f26270 */
[----:B------:R-:W-:Y:S01]  /*3a70*/  IMAD.HI.U32 R10, R4, R199, RZ ;  /* 0x000000c7040a7227 */ /* 0x000fe200078e00ff */
[----:B------:R-:W-:Y:S02]  /*3a80*/  LOP3.LUT R13, R2, 0xe8, RZ, 0xfc, !PT ;  /* 0x000000e8020d7812 */ /* 0x000fe400078efcff */
[----:B------:R-:W-:Y:S01]  /*3a90*/  @!P2 IADD3 R191, R191, -R0, RZ ;  /* 0x80000000bfbfa210 */ /* 0x000fe20007ffe0ff */
[----:B------:R-:W-:Y:S01]  /*3aa0*/  IMAD.HI.U32 R8, R4, R197, RZ ;  /* 0x000000c504087227 */ /* 0x000fe200078e00ff */
[----:B------:R-:W-:-:S02]  /*3ab0*/  IABS R195, R13 ;  /* 0x0000000d00c37213 */ /* 0x000fc40000000000 */
[C---:B------:R-:W-:Y:S01]  /*3ac0*/  ISETP.GT.U32.AND P3, PT, R0.reuse, R191, PT ;  /* 0x000000bf0000720c */ /* 0x040fe20003f64070 */
[----:B------:R-:W-:Y:S01]  /*3ad0*/  @!P6 IMAD.IADD R189, R189, 0x1, -R0 ;  /* 0x00000001bdbde824 */ /* 0x000fe200078e0a00 */
[----:B------:R-:W-:Y:S01]  /*3ae0*/  ISETP.GT.U32.AND P6, PT, R0, R193, PT ;  /* 0x000000c10000720c */ /* 0x000fe20003fc4070 */
[----:B------:R-:W-:Y:S01]  /*3af0*/  IMAD.MOV R8, RZ, RZ, -R8 ;  /* 0x000000ffff087224 */ /* 0x000fe200078e0a08 */
[----:B------:R-:W-:Y:S01]  /*3b00*/  ISETP.GE.AND P2, PT, R12, RZ, PT ;  /* 0x000000ff0c00720c */ /* 0x000fe20003f46270 */
[----:B------:R-:W-:Y:S01]  /*3b10*/  @!P0 IMAD.IADD R187, R187, 0x1, -R0 ;  /* 0x00000001bbbb8824 */ /* 0x000fe200078e0a00 */
[----:B------:R-:W-:Y:S01]  /*3b20*/  LOP3.LUT R12, R2, 0xdc, RZ, 0xfc, !PT ;  /* 0x000000dc020c7812 */ /* 0x000fe200078efcff */
[----:B------:R-:W-:Y:S01]  /*3b30*/  IMAD.MOV R10, RZ, RZ, -R10 ;  /* 0x000000ffff0a7224 */ /* 0x000fe200078e0a0a */
[----:B------:R-:W-:Y:S01]  /*3b40*/  ISETP.GE.AND P0, PT, R16, RZ, PT ;  /* 0x000000ff1000720c */ /* 0x000fe20003f06270 */
[C---:B------:R-:W-:Y:S01]  /*3b50*/  IMAD R197, R0.reuse, R8, R197 ;  /* 0x0000000800c57224 */ /* 0x040fe200078e02c5 */
[----:B------:R-:W-:Y:S01]  /*3b60*/  IABS R201, R12 ;  /* 0x0000000c00c97213 */ /* 0x000fe20000000000 */
[----:B------:R-:W-:Y:S01]  /*3b70*/  IMAD R199, R0, R10, R199 ;  /* 0x0000000a00c77224 */ /* 0x000fe200078e02c7 */
[----:B------:R-:W-:Y:S01]  /*3b80*/  LOP3.LUT R10, R2, 0xd8, RZ, 0xfc, !PT ;  /* 0x000000d8020a7812 */ /* 0x000fe200078efcff */
[----:B------:R-:W-:Y:S01]  /*3b90*/  @!P4 IMAD.MOV R187, RZ, RZ, -R187 ;  /* 0x000000ffffbbc224 */ /* 0x000fe200078e0abb */
[C---:B------:R-:W-:Y:S01]  /*3ba0*/  ISETP.GT.U32.AND P4, PT, R0.reuse, R197, PT ;  /* 0x000000c50000720c */ /* 0x040fe20003f84070 */
[----:B------:R-:W-:Y:S01]  /*3bb0*/  @!P3 IMAD.IADD R191, R191, 0x1, -R0 ;  /* 0x00000001bfbfb824 */ /* 0x000fe200078e0a00 */
[----:B------:R-:W-:Y:S01]  /*3bc0*/  ISETP.GT.U32.AND P3, PT, R0, R199, PT ;  /* 0x000000c70000720c */ /* 0x000fe20003f64070 */
[----:B------:R-:W-:Y:S01]  /*3bd0*/  IMAD.HI.U32 R6, R4, R195, RZ ;  /* 0x000000c304067227 */ /* 0x000fe200078e00ff */
[----:B------:R-:W-:-:S02]  /*3be0*/  IABS R203, R10 ;  /* 0x0000000a00cb7213 */ /* 0x000fc40000000000 */
[----:B------:R-:W-:Y:S01]  /*3bf0*/  LOP3.LUT R16, R2, 0xac, RZ, 0xfc, !PT ;  /* 0x000000ac02107812 */ /* 0x000fe200078efcff */
[----:B------:R-:W-:Y:S02]  /*3c00*/  @!P6 IMAD.IADD R193, R193, 0x1, -R0 ;  /* 0x00000001c1c1e824 */ /* 0x000fe400078e0a00 */
[----:B------:R-:W-:Y:S01]  /*3c10*/  IMAD.MOV R6, RZ, RZ, -R6 ;  /* 0x000000ffff067224 */ /* 0x000fe200078e0a06 */
[----:B------:R-:W-:Y:S01]  /*3c20*/  IABS R227, R16 ;  /* 0x0000001000e37213 */ /* 0x000fe20000000000 */
[----:B------:R-:W-:Y:S01]  /*3c30*/  @!P1 IMAD.MOV R185, RZ, RZ, -R185 ;  /* 0x000000ffffb99224 */ /* 0x000fe200078e0ab9 */
[C---:B------:R-:W-:Y:S01]  /*3c40*/  ISETP.GT.U32.AND P1, PT, R0.reuse, R193, PT ;  /* 0x000000c10000720c */ /* 0x040fe20003f24070 */
[----:B------:R-:W-:Y:S02]  /*3c50*/  IMAD R195, R0, R6, R195 ;  /* 0x0000000600c37224 */ /* 0x000fe400078e02c3 */
[----:B------:R-:W-:Y:S01]  /*3c60*/  @!P4 IMAD.IADD R197, R197, 0x1, -R0 ;  /* 0x00000001c5c5c824 */ /* 0x000fe200078e0a00 */
[----:B------:R-:W-:Y:S01]  /*3c70*/  @!P3 IADD3 R199, R199, -R0, RZ ;  /* 0x80000000c7c7b210 */ /* 0x000fe20007ffe0ff */
[----:B------:R-:W-:Y:S01]  /*3c80*/  IMAD.HI.U32 R6, R4, R201, RZ ;  /* 0x000000c904067227 */ /* 0x000fe200078e00ff */
[----:B------:R-:W-:-:S02]  /*3c90*/  ISETP.GT.U32.AND P6, PT, R0, R195, PT ;  /* 0x000000c30000720c */ /* 0x000fc40003fc4070 */
[----:B------:R-:W-:Y:S01]  /*3ca0*/  ISETP.GT.U32.AND P3, PT, R0, R197, PT ;  /* 0x000000c50000720c */ /* 0x000fe20003f64070 */
[----:B------:R-:W-:Y:S02]  /*3cb0*/  IMAD.MOV R8, RZ, RZ, -R6 ;  /* 0x000000ffff087224 */ /* 0x000fe400078e0a06 */
[----:B------:R-:W-:-:S04]  /*3cc0*/  IMAD.HI.U32 R6, R4, R203, RZ ;  /* 0x000000cb04067227 */ /* 0x000fc800078e00ff */
[----:B------:R-:W-:Y:S01]  /*3cd0*/  @!P1 IMAD.IADD R193, R193, 0x1, -R0 ;  /* 0x00000001c1c19824 */ /* 0x000fe200078e0a00 */
[----:B------:R-:W-:Y:S01]  /*3ce0*/  ISETP.GE.AND P1, PT, R14, RZ, PT ;  /* 0x000000ff0e00720c */ /* 0x000fe20003f26270 */
[----:B------:R-:W-:Y:S01]  /*3cf0*/  IMAD R201, R0, R8, R201 ;  /* 0x0000000800c97224 */ /* 0x000fe200078e02c9 */
[----:B------:R-:W-:Y:S01]  /*3d00*/  LOP3.LUT R14, R2, 0xd0, RZ, 0xfc, !PT ;  /* 0x000000d0020e7812 */ /* 0x000fe200078efcff */
[----:B------:R-:W-:Y:S02]  /*3d10*/  IMAD.MOV R6, RZ, RZ, -R6 ;  /* 0x000000ffff067224 */ /* 0x000fe400078e0a06 */
[----:B------:R-:W-:Y:S01]  /*3d20*/  @!P2 IMAD.MOV R193, RZ, RZ, -R193 ;  /* 0x000000ffffc1a224 */ /* 0x000fe200078e0ac1 */
[C---:B------:R-:W-:Y:S01]  /*3d30*/  ISETP.GT.U32.AND P2, PT, R0.reuse, R201, PT ;  /* 0x000000c90000720c */ /* 0x040fe20003f44070 */
[----:B------:R-:W-:Y:S01]  /*3d40*/  IMAD R203, R0, R6, R203 ;  /* 0x0000000600cb7224 */ /* 0x000fe200078e02cb */
[----:B------:R-:W-:Y:S01]  /*3d50*/  IABS R207, R14 ;  /* 0x0000000e00cf7213 */ /* 0x000fe20000000000 */
[----:B------:R-:W-:-:S02]  /*3d60*/  @!P3 IMAD.IADD R197, R197, 0x1, -R0 ;  /* 0x00000001c5c5b824 */ /* 0x000fc400078e0a00 */
[----:B------:R-:W-:Y:S01]  /*3d70*/  @!P0 IMAD.MOV R191, RZ, RZ, -R191 ;  /* 0x000000ffffbf8224 */ /* 0x000fe200078e0abf */
[C---:B------:R-:W-:Y:S01]  /*3d80*/  ISETP.GT.U32.AND P3, PT, R0.reuse, R203, PT ;  /* 0x000000cb0000720c */ /* 0x040fe20003f64070 */
[--C-:B------:R-:W-:Y:S01]  /*3d90*/  @!P6 IMAD.IADD R195, R195, 0x1, -R0.reuse ;  /* 0x00000001c3c3e824 */ /* 0x100fe200078e0a00 */
[----:B------:R-:W-:Y:S01]  /*3da0*/  ISETP.GT.U32.AND P0, PT, R0, R199, PT ;  /* 0x000000c70000720c */ /* 0x000fe20003f04070 */
[----:B------:R-:W-:Y:S01]  /*3db0*/  @!P5 IMAD.MOV R189, RZ, RZ, -R189 ;  /* 0x000000ffffbdd224 */ /* 0x000fe200078e0abd */
[----:B------:R-:W-:Y:S01]  /*3dc0*/  ISETP.GE.AND P5, PT, R13, RZ, PT ;  /* 0x000000ff0d00720c */ /* 0x000fe20003fa6270 */
[----:B------:R-:W-:Y:S01]  /*3dd0*/  IMAD.HI.U32 R8, R4, R207, RZ ;  /* 0x000000cf04087227 */ /* 0x000fe200078e00ff */
[----:B------:R-:W-:Y:S02]  /*3de0*/  ISETP.GT.U32.AND P4, PT, R0, R195, PT ;  /* 0x000000c30000720c */ /* 0x000fe40003f84070 */
[----:B------:R-:W-:Y:S01]  /*3df0*/  LOP3.LUT R13, R2, 0xd4, RZ, 0xfc, !PT ;  /* 0x000000d4020d7812 */ /* 0x000fe200078efcff */
[----:B------:R-:W-:Y:S01]  /*3e00*/  @!P2 IMAD.IADD R201, R201, 0x1, -R0 ;  /* 0x00000001c9c9a824 */ /* 0x000fe200078e0a00 */
[----:B------:R-:W-:Y:S01]  /*3e10*/  ISETP.GE.AND P6, PT, R18, RZ, PT ;  /* 0x000000ff1200720c */ /* 0x000fe20003fc6270 */
[----:B------:R-:W-:Y:S01]  /*3e20*/  IMAD.MOV R8, RZ, RZ, -R8 ;  /* 0x000000ffff087224 */ /* 0x000fe200078e0a08 */
[----:B------:R-:W-:Y:S01]  /*3e30*/  IABS R205, R13 ;  /* 0x0000000d00cd7213 */ /* 0x000fe20000000000 */
[--C-:B------:R-:W-:Y:S01]  /*3e40*/  @!P3 IMAD.IADD R203, R203, 0x1, -R0.reuse ;  /* 0x00000001cbcbb824 */ /* 0x100fe200078e0a00 */
[----:B------:R-:W-:Y:S01]  /*3e50*/  ISETP.GT.U32.AND P3, PT, R0, R201, PT ;  /* 0x000000c90000720c */ /* 0x000fe20003f64070 */
[----:B------:R-:W-:Y:S01]  /*3e60*/  @!P0 IMAD.IADD R199, R199, 0x1, -R0 ;  /* 0x00000001c7c78824 */ /* 0x000fe200078e0a00 */
[----:B------:R-:W-:Y:S01]  /*3e70*/  ISETP.GE.AND P0, PT, R10, RZ, PT ;  /* 0x000000ff0a00720c */ /* 0x000fe20003f06270 */
[----:B------:R-:W-:Y:S01]  /*3e80*/  IMAD R207, R0, R8, R207 ;  /* 0x0000000800cf7224 */ /* 0x000fe200078e02cf */
[----:B------:R-:W-:Y:S01]  /*3e90*/  LOP3.LUT R10, R2, 0xcc, RZ, 0xfc, !PT ;  /* 0x000000cc020a7812 */ /* 0x000fe200078efcff */
[----:B------:R-:W-:Y:S01]  /*3ea0*/  IMAD.HI.U32 R6, R4, R205, RZ ;  /* 0x000000cd04067227 */ /* 0x000fe200078e00ff */
[----:B------:R-:W-:-:S02]  /*3eb0*/  ISETP.GE.AND P2, PT, R13, RZ, PT ;  /* 0x000000ff0d00720c */ /* 0x000fc40003f46270 */
[----:B------:R-:W-:Y:S01]  /*3ec0*/  IABS R209, R10 ;  /* 0x0000000a00d17213 */ /* 0x000fe20000000000 */
[----:B------:R-:W-:Y:S01]  /*3ed0*/  @!P4 IMAD.IADD R195, R195, 0x1, -R0 ;  /* 0x00000001c3c3c824 */ /* 0x000fe200078e0a00 */
[----:B------:R-:W-:Y:S01]  /*3ee0*/  ISETP.GE.AND P4, PT, R12, RZ, PT ;  /* 0x000000ff0c00720c */ /* 0x000fe20003f86270 */
[----:B------:R-:W-:Y:S01]  /*3ef0*/  IMAD.MOV R6, RZ, RZ, -R6 ;  /* 0x000000ffff067224 */ /* 0x000fe200078e0a06 */
[----:B------:R-:W-:Y:S01]  /*3f00*/  @!P6 IADD3 R199, -R199, RZ, RZ ;  /* 0x000000ffc7c7e210 */ /* 0x000fe20007ffe1ff */
[----:B------:R-:W-:Y:S01]  /*3f10*/  @!P3 IMAD.IADD R201, R201, 0x1, -R0 ;  /* 0x00000001c9c9b824 */ /* 0x000fe200078e0a00 */
[C---:B------:R-:W-:Y:S01]  /*3f20*/  ISETP.GT.U32.AND P3, PT, R0.reuse, R207, PT ;  /* 0x000000cf0000720c */ /* 0x040fe20003f64070 */
[----:B------:R-:W-:Y:S01]  /*3f30*/  @!P5 IMAD.MOV R195, RZ, RZ, -R195 ;  /* 0x000000ffffc3d224 */ /* 0x000fe200078e0ac3 */
[C---:B------:R-:W-:Y:S01]  /*3f40*/  ISETP.GT.U32.AND P5, PT, R0.reuse, R203, PT ;  /* 0x000000cb0000720c */ /* 0x040fe20003fa4070 */
[----:B------:R-:W-:Y:S01]  /*3f50*/  IMAD R205, R0, R6, R205 ;  /* 0x0000000600cd7224 */ /* 0x000fe200078e02cd */
[----:B------:R-:W-:Y:S01]  /*3f60*/  ISETP.GE.AND P6, PT, R14, RZ, PT ;  /* 0x000000ff0e00720c */ /* 0x000fe20003fc6270 */
[----:B------:R-:W-:Y:S01]  /*3f70*/  IMAD.HI.U32 R6, R4, R209, RZ ;  /* 0x000000d104067227 */ /* 0x000fe200078e00ff */
[----:B------:R-:W-:-:S02]  /*3f80*/  LOP3.LUT R12, R2, 0xc4, RZ, 0xfc, !PT ;  /* 0x000000c4020c7812 */ /* 0x000fc400078efcff */
[----:B------:R-:W-:Y:S01]  /*3f90*/  LOP3.LUT R13, R2, 0xc0, RZ, 0xfc, !PT ;  /* 0x000000c0020d7812 */ /* 0x000fe200078efcff */
[----:B------:R-:W-:Y:S01]  /*3fa0*/  IMAD.MOV R6, RZ, RZ, -R6 ;  /* 0x000000ffff067224 */ /* 0x000fe200078e0a06 */
[----:B------:R-:W-:Y:S01]  /*3fb0*/  IABS R213, R12 ;  /* 0x0000000c00d57213 */ /* 0x000fe20000000000 */
[----:B------:R-:W-:Y:S01]  /*3fc0*/  @!P1 IMAD.MOV R197, RZ, RZ, -R197 ;  /* 0x000000ffffc59224 */ /* 0x000fe200078e0ac5 */
[C---:B------:R-:W-:Y:S01]  /*3fd0*/  ISETP.GT.U32.AND P1, PT, R0.reuse, R205, PT ;  /* 0x000000cd0000720c */ /* 0x040fe20003f24070 */
[--C-:B------:R-:W-:Y:S01]  /*3fe0*/  @!P3 IMAD.IADD R207, R207, 0x1, -R0.reuse ;  /* 0x00000001cfcfb824 */ /* 0x100fe200078e0a00 */
[----:B------:R-:W-:Y:S01]  /*3ff0*/  IABS R215, R13 ;  /* 0x0000000d00d77213 */ /* 0x000fe20000000000 */
[----:B------:R-:W-:Y:S01]  /*4000*/  IMAD R209, R0, R6, R209 ;  /* 0x0000000600d17224 */ /* 0x000fe200078e02d1 */
[----:B------:R-:W-:Y:S01]  /*4010*/  LOP3.LUT R6, R2, 0xc8, RZ, 0xfc, !PT ;  /* 0x000000c802067812 */ /* 0x000fe200078efcff */
[----:B------:R-:W-:Y:S01]  /*4020*/  @!P5 IMAD.IADD R203, R203, 0x1, -R0 ;  /* 0x00000001cbcbd824 */ /* 0x000fe200078e0a00 */
[----:B------:R-:W-:Y:S01]  /*4030*/  ISETP.GT.U32.AND P3, PT, R0, R207, PT ;  /* 0x000000cf0000720c */ /* 0x000fe20003f64070 */
[----:B------:R-:W-:Y:S01]  /*4040*/  @!P4 IMAD.MOV R201, RZ, RZ, -R201 ;  /* 0x000000ffffc9c224 */ /* 0x000fe200078e0ac9 */
[----:B------:R-:W-:Y:S01]  /*4050*/  IABS R211, R6 ;  /* 0x0000000600d37213 */ /* 0x000fe20000000000 */
[----:B------:R-:W-:Y:S01]  /*4060*/  @!P0 IMAD.MOV R203, RZ, RZ, -R203 ;  /* 0x000000ffffcb8224 */ /* 0x000fe200078e0acb */
[----:B------:R-:W-:Y:S01]  /*4070*/  ISETP.GE.AND P4, PT, R6, RZ, PT ;  /* 0x000000ff0600720c */ /* 0x000fe20003f86270 */
[----:B------:R-:W-:Y:S01]  /*4080*/  IMAD.HI.U32 R8, R4, R213, RZ ;  /* 0x000000d504087227 */ /* 0x000fe200078e00ff */
[----:B------:R-:W-:-:S02]  /*4090*/  ISETP.GT.U32.AND P0, PT, R0, R209, PT ;  /* 0x000000d10000720c */ /* 0x000fc40003f04070 */
[----:B------:R-:W-:Y:S01]  /*40a0*/  ISETP.GE.AND P5, PT, R10, RZ, PT ;  /* 0x000000ff0a00720c */ /* 0x000fe20003fa6270 */
[----:B------:R-:W-:Y:S01]  /*40b0*/  IMAD.HI.U32 R6, R4, R211, RZ ;  /* 0x000000d304067227 */ /* 0x000fe200078e00ff */
[C---:B------:R-:W-:Y:S02]  /*40c0*/  LOP3.LUT R14, R2.reuse, 0xb0, RZ, 0xfc, !PT ;  /* 0x000000b0020e7812 */ /* 0x040fe400078efcff */
[----:B------:R-:W-:Y:S01]  /*40d0*/  LOP3.LUT R18, R2, 0xa4, RZ, 0xfc, !PT ;  /* 0x000000a402127812 */ /* 0x000fe200078efcff */
[----:B------:R-:W-:Y:S01]  /*40e0*/  IMAD.MOV R6, RZ, RZ, -R6 ;  /* 0x000000ffff067224 */ /* 0x000fe200078e0a06 */
[----:B------:R-:W-:Y:S01]  /*40f0*/  @!P3 IADD3 R207, R207, -R0, RZ ;  /* 0x80000000cfcfb210 */ /* 0x000fe20007ffe0ff */
[--C-:B------:R-:W-:Y:S01]  /*4100*/  @!P1 IMAD.IADD R205, R205, 0x1, -R0.reuse ;  /* 0x00000001cdcd9824 */ /* 0x100fe200078e0a00 */
[----:B------:R-:W-:Y:S01]  /*4110*/  ISETP.GE.AND P3, PT, R13, RZ, PT ;  /* 0x000000ff0d00720c */ /* 0x000fe20003f66270 */
[----:B------:R-:W-:Y:S01]  /*4120*/  IMAD R211, R0, R6, R211 ;  /* 0x0000000600d37224 */ /* 0x000fe200078e02d3 */
[----:B------:R-:W-:Y:S01]  /*4130*/  LOP3.LUT R6, R2, 0xbc, RZ, 0xfc, !PT ;  /* 0x000000bc02067812 */ /* 0x000fe200078efcff */
[----:B------:R-:W-:Y:S01]  /*4140*/  @!P0 IMAD.IADD R209, R209, 0x1, -R0 ;  /* 0x00000001d1d18824 */ /* 0x000fe200078e0a00 */
[C---:B------:R-:W-:Y:S01]  /*4150*/  ISETP.GT.U32.AND P1, PT, R0.reuse, R205, PT ;  /* 0x000000cd0000720c */ /* 0x040fe20003f24070 */
[----:B------:R-:W-:Y:S01]  /*4160*/  @!P6 IMAD.MOV R207, RZ, RZ, -R207 ;  /* 0x000000ffffcfe224 */ /* 0x000fe200078e0acf */
[C---:B------:R-:W-:Y:S01]  /*4170*/  ISETP.GT.U32.AND P6, PT, R0.reuse, R211, PT ;  /* 0x000000d30000720c */ /* 0x040fe20003fc4070 */
[----:B------:R-:W-:Y:S01]  /*4180*/  IMAD.MOV R8, RZ, RZ, -R8 ;  /* 0x000000ffff087224 */ /* 0x000fe200078e0a08 */
[----:B------:R-:W-:Y:S01]  /*4190*/  ISETP.GT.U32.AND P0, PT, R0, R209, PT ;  /* 0x000000d10000720c */ /* 0x000fe20003f04070 */
[----:B------:R-:W-:Y:S01]  /*41a0*/  IMAD.HI.U32 R10, R4, R215, RZ ;  /* 0x000000d7040a7227 */ /* 0x000fe200078e00ff */
[----:B------:R-:W-:-:S02]  /*41b0*/  IABS R217, R6 ;  /* 0x0000000600d97213 */ /* 0x000fc40000000000 */
[----:B------:R-:W-:Y:S01]  /*41c0*/  LOP3.LUT R13, R2, 0xb4, RZ, 0xfc, !PT ;  /* 0x000000b4020d7812 */ /* 0x000fe200078efcff */
[----:B------:R-:W-:Y:S01]  /*41d0*/  IMAD R213, R0, R8, R213 ;  /* 0x0000000800d57224 */ /* 0x000fe200078e02d5 */
[----:B------:R-:W-:Y:S01]  /*41e0*/  IABS R225, R14 ;  /* 0x0000000e00e17213 */ /* 0x000fe20000000000 */
[----:B------:R-:W-:Y:S01]  /*41f0*/  IMAD.MOV R10, RZ, RZ, -R10 ;  /* 0x000000ffff0a7224 */ /* 0x000fe200078e0a0a */
[----:B------:R-:W-:Y:S01]  /*4200*/  IABS R221, R13 ;  /* 0x0000000d00dd7213 */ /* 0x000fe20000000000 */
[--C-:B------:R-:W-:Y:S01]  /*4210*/  @!P1 IMAD.IADD R205, R205, 0x1, -R0.reuse ;  /* 0x00000001cdcd9824 */ /* 0x100fe200078e0a00 */
[----:B------:R-:W-:Y:S01]  /*4220*/  ISETP.GE.AND P1, PT, R12, RZ, PT ;  /* 0x000000ff0c00720c */ /* 0x000fe20003f26270 */
[--C-:B------:R-:W-:Y:S01]  /*4230*/  @!P6 IMAD.IADD R211, R211, 0x1, -R0.reuse ;  /* 0x00000001d3d3e824 */ /* 0x100fe200078e0a00 */
[----:B------:R-:W-:Y:S01]  /*4240*/  LOP3.LUT R12, R2, 0xb8, RZ, 0xfc, !PT ;  /* 0x000000b8020c7812 */ /* 0x000fe200078efcff */
[----:B------:R-:W-:Y:S01]  /*4250*/  @!P2 IMAD.MOV R205, RZ, RZ, -R205 ;  /* 0x000000ffffcda224 */ /* 0x000fe200078e0acd */
[----:B------:R-:W-:Y:S01]  /*4260*/  ISETP.GE.AND P2, PT, R6, RZ, PT ;  /* 0x000000ff0600720c */ /* 0x000fe20003f46270 */
[----:B------:R-:W-:Y:S01]  /*4270*/  @!P0 IMAD.IADD R209, R209, 0x1, -R0 ;  /* 0x00000001d1d18824 */ /* 0x000fe200078e0a00 */
[----:B------:R-:W-:Y:S01]  /*4280*/  ISETP.GT.U32.AND P0, PT, R0, R213, PT ;  /* 0x000000d50000720c */ /* 0x000fe20003f04070 */
[----:B------:R-:W-:Y:S01]  /*4290*/  IMAD.HI.U32 R6, R4, R217, RZ ;  /* 0x000000d904067227 */ /* 0x000fe200078e00ff */
[----:B------:R-:W-:-:S02]  /*42a0*/  ISETP.GT.U32.AND P6, PT, R0, R211, PT ;  /* 0x000000d30000720c */ /* 0x000fc40003fc4070 */
[----:B------:R-:W-:Y:S01]  /*42b0*/  IABS R219, R12 ;  /* 0x0000000c00db7213 */ /* 0x000fe20000000000 */
[C---:B------:R-:W-:Y:S01]  /*42c0*/  IMAD R215, R0.reuse, R10, R215 ;  /* 0x0000000a00d77224 */ /* 0x040fe200078e02d7 */
[----:B------:R-:W-:Y:S01]  /*42d0*/  IABS R229, R18 ;  /* 0x0000001200e57213 */ /* 0x000fe20000000000 */
[----:B------:R-:W-:Y:S02]  /*42e0*/  IMAD.MOV R6, RZ, RZ, -R6 ;  /* 0x000000ffff067224 */ /* 0x000fe400078e0a06 */
[----:B------:R-:W-:Y:S01]  /*42f0*/  @!P5 IMAD.MOV R209, RZ, RZ, -R209 ;  /* 0x000000ffffd1d224 */ /* 0x000fe200078e0ad1 */
[C---:B------:R-:W-:Y:S01]  /*4300*/  ISETP.GT.U32.AND P5, PT, R0.reuse, R215, PT ;  /* 0x000000d70000720c */ /* 0x040fe20003fa4070 */
[C---:B------:R-:W-:Y:S02]  /*4310*/  IMAD R217, R0.reuse, R6, R217 ;  /* 0x0000000600d97224 */ /* 0x040fe400078e02d9 */
[--C-:B------:R-:W-:Y:S02]  /*4320*/  @!P0 IMAD.IADD R213, R213, 0x1, -R0.reuse ;  /* 0x00000001d5d58824 */ /* 0x100fe400078e0a00 */
[----:B------:R-:W-:Y:S01]  /*4330*/  @!P6 IMAD.IADD R211, R211, 0x1, -R0 ;  /* 0x00000001d3d3e824 */ /* 0x000fe200078e0a00 */
[----:B------:R-:W-:Y:S01]  /*4340*/  ISETP.GT.U32.AND P6, PT, R0, R217, PT ;  /* 0x000000d90000720c */ /* 0x000fe20003fc4070 */
[----:B------:R-:W-:Y:S01]  /*4350*/  IMAD.HI.U32 R8, R4, R219, RZ ;  /* 0x000000db04087227 */ /* 0x000fe200078e00ff */
[----:B------:R-:W-:-:S03]  /*4360*/  ISETP.GT.U32.AND P0, PT, R0, R213, PT ;  /* 0x000000d50000720c */ /* 0x000fc60003f04070 */
[----:B------:R-:W-:-:S04]  /*4370*/  IMAD.HI.U32 R10, R4, R221, RZ ;  /* 0x000000dd040a7227 */ /* 0x000fc800078e00ff */
[----:B------:R-:W-:Y:S02]  /*4380*/  IMAD.MOV R8, RZ, RZ, -R8 ;  /* 0x000000ffff087224 */ /* 0x000fe400078e0a08 */
[----:B------:R-:W-:Y:S02]  /*4390*/  @!P5 IMAD.IADD R215, R215, 0x1, -R0 ;  /* 0x00000001d7d7d824 */ /* 0x000fe400078e0a00 */
[----:B------:R-:W-:Y:S02]  /*43a0*/  IMAD.MOV R10, RZ, RZ, -R10 ;  /* 0x000000ffff0a7224 */ /* 0x000fe400078e0a0a */
[----:B------:R-:W-:Y:S02]  /*43b0*/  IMAD R219, R0, R8, R219 ;  /* 0x0000000800db7224 */ /* 0x000fe400078e02db */
[----:B------:R-:W-:-:S04]  /*43c0*/  IMAD.HI.U32 R6, R4, R225, RZ ;  /* 0x000000e104067227 */ /* 0x000fc800078e00ff */
[--C-:B------:R-:W-:Y:S01]  /*43d0*/  @!P6 IMAD.IADD R217, R217, 0x1, -R0.reuse ;  /* 0x00000001d9d9e824 */ /* 0x100fe200078e0a00 */
[C---:B------:R-:W-:Y:S01]  /*43e0*/  ISETP.GT.U32.AND P6, PT, R0.reuse, R215, PT ;  /* 0x000000d70000720c */ /* 0x040fe20003fc4070 */
[----:B------:R-:W-:Y:S01]  /*43f0*/  IMAD R221, R0, R10, R221 ;  /* 0x0000000a00dd7224 */ /* 0x000fe200078e02dd */
[----:B------:R-:W-:Y:S01]  /*4400*/  IADD3 R6, -R6, RZ, RZ ;  /* 0x000000ff06067210 */ /* 0x000fe20007ffe1ff */
[----:B------:R-:W-:Y:S01]  /*4410*/  @!P0 IMAD.IADD R213, R213, 0x1, -R0 ;  /* 0x00000001d5d58824 */ /* 0x000fe200078e0a00 */
[----:B------:R-:W-:Y:S01]  /*4420*/  ISETP.GT.U32.AND P0, PT, R0, R219, PT ;  /* 0x000000db0000720c */ /* 0x000fe20003f04070 */
[----:B------:R-:W-:Y:S01]  /*4430*/  IMAD.HI.U32 R8, R4, R227, RZ ;  /* 0x000000e304087227 */ /* 0x000fe200078e00ff */
[----:B------:R-:W-:Y:S02]  /*4440*/  ISETP.GT.U32.AND P5, PT, R0, R221, PT ;  /* 0x000000dd0000720c */ /* 0x000fe40003fa4070 */
[----:B------:R-:W-:Y:S01]  /*4450*/  LOP3.LUT R10, R2, 0xa8, RZ, 0xfc, !PT ;  /* 0x000000a8020a7812 */ /* 0x000fe200078efcff */
[----:B------:R-:W-:-:S02]  /*4460*/  IMAD R225, R0, R6, R225 ;  /* 0x0000000600e17224 */ /* 0x000fc400078e02e1 */
[----:B------:R-:W-:Y:S01]  /*4470*/  @!P4 IMAD.MOV R211, RZ, RZ, -R211 ;  /* 0x000000ffffd3c224 */ /* 0x000fe200078e0ad3 */
[----:B------:R-:W-:Y:S01]  /*4480*/  IABS R223, R10 ;  /* 0x0000000a00df7213 */ /* 0x000fe20000000000 */
[----:B------:R-:W-:Y:S01]  /*4490*/  @!P6 IMAD.IADD R215, R215, 0x1, -R0 ;  /* 0x00000001d7d7e824 */ /* 0x000fe200078e0a00 */
[C---:B------:R-:W-:Y:S01]  /*44a0*/  ISETP.GT.U32.AND P6, PT, R0.reuse, R225, PT ;  /* 0x000000e10000720c */ /* 0x040fe20003fc4070 */
[----:B------:R-:W-:Y:S02]  /*44b0*/  IMAD.MOV R8, RZ, RZ, -R8 ;  /* 0x000000ffff087224 */ /* 0x000fe400078e0a08 */
[--C-:B------:R-:W-:Y:S01]  /*44c0*/  @!P0 IMAD.IADD R219, R219, 0x1, -R0.reuse ;  /* 0x00000001dbdb8824 */ /* 0x100fe200078e0a00 */
[C---:B------:R-:W-:Y:S01]  /*44d0*/  ISETP.GT.U32.AND P0, PT, R0.reuse, R217, PT ;  /* 0x000000d90000720c */ /* 0x040fe20003f04070 */
[----:B------:R-:W-:Y:S02]  /*44e0*/  @!P5 IMAD.IADD R221, R221, 0x1, -R0 ;  /* 0x00000001ddddd824 */ /* 0x000fe400078e0a00 */
[C---:B------:R-:W-:Y:S01]  /*44f0*/  IMAD R227, R0.reuse, R8, R227 ;  /* 0x0000000800e37224 */ /* 0x040fe200078e02e3 */
[----:B------:R-:W-:Y:S01]  /*4500*/  ISETP.GT.U32.AND P5, PT, R0, R219, PT ;  /* 0x000000db0000720c */ /* 0x000fe20003fa4070 */
[----:B------:R-:W-:Y:S01]  /*4510*/  IMAD.HI.U32 R6, R4, R223, RZ ;  /* 0x000000df04067227 */ /* 0x000fe200078e00ff */
[----:B------:R-:W-:-:S03]  /*4520*/  ISETP.GT.U32.AND P4, PT, R0, R221, PT ;  /* 0x000000dd0000720c */ /* 0x000fc60003f84070 */
[----:B------:R-:W-:Y:S01]  /*4530*/  @!P6 IMAD.IADD R225, R225, 0x1, -R0 ;  /* 0x00000001e1e1e824 */ /* 0x000fe200078e0a00 */
[----:B------:R-:W-:Y:S01]  /*4540*/  ISETP.GE.AND P6, PT, R13, RZ, PT ;  /* 0x000000ff0d00720c */ /* 0x000fe20003fc6270 */
[----:B------:R-:W-:-:S04]  /*4550*/  IMAD.HI.U32 R8, R4, R231, RZ ;  /* 0x000000e704087227 */ /* 0x000fc800078e00ff */
[----:B------:R-:W-:Y:S01]  /*4560*/  @!P0 IMAD.IADD R217, R217, 0x1, -R0 ;  /* 0x00000001d9d98824 */ /* 0x000fe200078e0a00 */
[C---:B------:R-:W-:Y:S01]  /*4570*/  ISETP.GT.U32.AND P0, PT, R0.reuse, R227, PT ;  /* 0x000000e30000720c */ /* 0x040fe20003f04070 */
[----:B------:R-:W-:Y:S02]  /*4580*/  IMAD.MOV R6, RZ, RZ, -R6 ;  /* 0x000000ffff067224 */ /* 0x000fe400078e0a06 */
[----:B------:R-:W-:Y:S01]  /*4590*/  IMAD.MOV R8, RZ, RZ, -R8 ;  /* 0x000000ffff087224 */ /* 0x000fe200078e0a08 */
[----:B------:R-:W-:Y:S01]  /*45a0*/  @!P4 IADD3 R221, R221, -R0, RZ ;  /* 0x80000000ddddc210 */ /* 0x000fe20007ffe0ff */
[C---:B------:R-:W-:Y:S02]  /*45b0*/  IMAD R223, R0.reuse, R6, R223 ;  /* 0x0000000600df7224 */ /* 0x040fe400078e02df */
[----:B------:R-:W-:Y:S01]  /*45c0*/  IMAD R231, R0, R8, R231 ;  /* 0x0000000800e77224 */ /* 0x000fe200078e02e7 */
[----:B------:R-:W-:Y:S01]  /*45d0*/  LOP3.LUT R8, R2, 0x94, RZ, 0xfc, !PT ;  /* 0x0000009402087812 */ /* 0x000fe200078efcff */
[----:B------:R-:W-:Y:S01]  /*45e0*/  @!P1 IMAD.MOV R213, RZ, RZ, -R213 ;  /* 0x000000ffffd59224 */ /* 0x000fe200078e0ad5 */
[C---:B------:R-:W-:Y:S01]  /*45f0*/  ISETP.GT.U32.AND P4, PT, R0.reuse, R223, PT ;  /* 0x000000df0000720c */ /* 0x040fe20003f84070 */
[----:B------:R-:W-:Y:S01]  /*4600*/  @!P6 IMAD.MOV R221, RZ, RZ, -R221 ;  /* 0x000000ffffdde224 */ /* 0x000fe200078e0add */
[----:B------:R-:W-:Y:S01]  /*4610*/  ISETP.GT.U32.AND P1, PT, R0, R225, PT ;  /* 0x000000e10000720c */ /* 0x000fe20003f24070 */
[----:B------:R-:W-:Y:S01]  /*4620*/  IMAD.HI.U32 R6, R4, R229, RZ ;  /* 0x000000e504067227 */ /* 0x000fe200078e00ff */
[----:B------:R-:W-:-:S02]  /*4630*/  ISETP.GT.U32.AND P6, PT, R0, R231, PT ;  /* 0x000000e70000720c */ /* 0x000fc40003fc4070 */
[----:B------:R-:W-:Y:S01]  /*4640*/  IABS R235, R8 ;  /* 0x0000000800eb7213 */ /* 0x000fe20000000000 */
[----:B------:R-:W-:Y:S01]  /*4650*/  @!P0 IMAD.IADD R227, R227, 0x1, -R0 ;  /* 0x00000001e3e38824 */ /* 0x000fe200078e0a00 */
[----:B------:R-:W-:Y:S01]  /*4660*/  ISETP.GE.AND P0, PT, R14, RZ, PT ;  /* 0x000000ff0e00720c */ /* 0x000fe20003f06270 */
[----:B------:R-:W-:Y:S01]  /*4670*/  IMAD.MOV R6, RZ, RZ, -R6 ;  /* 0x000000ffff067224 */ /* 0x000fe200078e0a06 */
[----:B------:R-:W-:Y:S01]  /*4680*/  LOP3.LUT R14, R2, 0x88, RZ, 0xfc, !PT ;  /* 0x00000088020e7812 */ /* 0x000fe200078efcff */
[--C-:B------:R-:W-:Y:S01]  /*4690*/  @!P5 IMAD.IADD R219, R219, 0x1, -R0.reuse ;  /* 0x00000001dbdbd824 */ /* 0x100fe200078e0a00 */
[----:B------:R-:W-:Y:S01]  /*46a0*/  ISETP.GE.AND P5, PT, R12, RZ, PT ;  /* 0x000000ff0c00720c */ /* 0x000fe20003fa6270 */
[----:B------:R-:W-:Y:S01]  /*46b0*/  IMAD R229, R0, R6, R229 ;  /* 0x0000000600e57224 */ /* 0x000fe200078e02e5 */
[----:B------:R-:W-:Y:S01]  /*46c0*/  LOP3.LUT R12, R2, 0x9c, RZ, 0xfc, !PT ;  /* 0x0000009c020c7812 */ /* 0x000fe200078efcff */
[--C-:B------:R-:W-:Y:S01]  /*46d0*/  @!P4 IMAD.IADD R223, R223, 0x1, -R0.reuse ;  /* 0x00000001dfdfc824 */ /* 0x100fe200078e0a00 */
[----:B------:R-:W-:Y:S01]  /*46e0*/  IABS R243, R14 ;  /* 0x0000000e00f37213 */ /* 0x000fe20000000000 */
[--C-:B------:R-:W-:Y:S01]  /*46f0*/  @!P1 IMAD.IADD R225, R225, 0x1, -R0.reuse ;  /* 0x00000001e1e19824 */ /* 0x100fe200078e0a00 */
[----:B------:R-:W-:Y:S01]  /*4700*/  IABS R233, R12 ;  /* 0x0000000c00e97213 */ /* 0x000fe20000000000 */
[----:B------:R-:W-:Y:S01]  /*4710*/  @!P6 IMAD.IADD R231, R231, 0x1, -R0 ;  /* 0x00000001e7e7e824 */ /* 0x000fe200078e0a00 */
[C---:B------:R-:W-:Y:S01]  /*4720*/  ISETP.GT.U32.AND P4, PT, R0.reuse, R223, PT ;  /* 0x000000df0000720c */ /* 0x040fe20003f84070 */
[----:B------:R-:W-:Y:S01]  /*4730*/  @!P2 IMAD.MOV R217, RZ, RZ, -R217 ;  /* 0x000000ffffd9a224 */ /* 0x000fe200078e0ad9 */
[C---:B------:R-:W-:Y:S01]  /*4740*/  ISETP.GT.U32.AND P2, PT, R0.reuse, R229, PT ;  /* 0x000000e50000720c */ /* 0x040fe20003f44070 */
[----:B------:R-:W-:Y:S01]  /*4750*/  @!P0 IMAD.MOV R225, RZ, RZ, -R225 ;  /* 0x000000ffffe18224 */ /* 0x000fe200078e0ae1 */
[----:B------:R-:W-:Y:S01]  /*4760*/  ISETP.GT.U32.AND P0, PT, R0, R231, PT ;  /* 0x000000e70000720c */ /* 0x000fe20003f04070 */
[----:B------:R-:W-:Y:S01]  /*4770*/  IMAD.HI.U32 R6, R4, R233, RZ ;  /* 0x000000e904067227 */ /* 0x000fe200078e00ff */
[----:B------:R-:W-:-:S02]  /*4780*/  ISETP.GE.AND P1, PT, R10, RZ, PT ;  /* 0x000000ff0a00720c */ /* 0x000fc40003f26270 */
[----:B------:R-:W-:Y:S01]  /*4790*/  LOP3.LUT R10, R2, 0x90, RZ, 0xfc, !PT ;  /* 0x00000090020a7812 */ /* 0x000fe200078efcff */
[----:B------:R-:W-:Y:S01]  /*47a0*/  @!P3 IMAD.MOV R215, RZ, RZ, -R215 ;  /* 0x000000ffffd7b224 */ /* 0x000fe200078e0ad7 */
[----:B------:R-:W-:Y:S01]  /*47b0*/  ISETP.GT.U32.AND P3, PT, R0, R227, PT ;  /* 0x000000e30000720c */ /* 0x000fe20003f64070 */
[----:B------:R-:W-:Y:S01]  /*47c0*/  IMAD.MOV R6, RZ, RZ, -R6 ;  /* 0x000000ffff067224 */ /* 0x000fe200078e0a06 */
[----:B------:R-:W-:Y:S01]  /*47d0*/  IABS R237, R10 ;  /* 0x0000000a00ed7213 */ /* 0x000fe20000000000 */
[----:B------:R-:W-:Y:S01]  /*47e0*/  @!P5 IMAD.MOV R219, RZ, RZ, -R219 ;  /* 0x000000ffffdbd224 */ /* 0x000fe200078e0adb */
[----:B------:R-:W-:Y:S01]  /*47f0*/  ISETP.GE.AND P5, PT, R16, RZ, PT ;  /* 0x000000ff1000720c */ /* 0x000fe20003fa6270 */
[----:B------:R-:W-:Y:S01]  /*4800*/  IMAD R233, R0, R6, R233 ;  /* 0x0000000600e97224 */ /* 0x000fe200078e02e9 */
[----:B------:R-:W-:Y:S01]  /*4810*/  LOP3.LUT R6, R2, 0x98, RZ, 0xfc, !PT ;  /* 0x0000009802067812 */ /* 0x000fe200078efcff */
[--C-:B------:R-:W-:Y:S01]  /*4820*/  @!P2 IMAD.IADD R229, R229, 0x1, -R0.reuse ;  /* 0x00000001e5e5a824 */ /* 0x100fe200078e0a00 */
[----:B------:R-:W-:Y:S01]  /*4830*/  ISETP.GE.AND P2, PT, R12, RZ, PT ;  /* 0x000000ff0c00720c */ /* 0x000fe20003f46270 */
[--C-:B------:R-:W-:Y:S01]  /*4840*/  @!P4 IMAD.IADD R223, R223, 0x1, -R0.reuse ;  /* 0x00000001dfdfc824 */ /* 0x100fe200078e0a00 */
[----:B------:R-:W-:Y:S01]  /*4850*/  ISETP.GE.AND P4, PT, R19, RZ, PT ;  /* 0x000000ff1300720c */ /* 0x000fe20003f86270 */
[----:B------:R-:W-:Y:S01]  /*4860*/  @!P0 IMAD.IADD R231, R231, 0x1, -R0 ;  /* 0x00000001e7e78824 */ /* 0x000fe200078e0a00 */
[C---:B------:R-:W-:Y:S01]  /*4870*/  ISETP.GT.U32.AND P0, PT, R0.reuse, R233, PT ;  /* 0x000000e90000720c */ /* 0x040fe20003f04070 */
[----:B------:R-:W-:Y:S01]  /*4880*/  @!P1 IMAD.MOV R223, RZ, RZ, -R223 ;  /* 0x000000ffffdf9224 */ /* 0x000fe200078e0adf */
[----:B------:R-:W-:-:S02]  /*4890*/  ISETP.GT.U32.AND P6, PT, R0, R229, PT ;  /* 0x000000e50000720c */ /* 0x000fc40003fc4070 */
[----:B------:R-:W-:Y:S01]  /*48a0*/  ISETP.GE.AND P1, PT, R8, RZ, PT ;  /* 0x000000ff0800720c */ /* 0x000fe20003f26270 */
[----:B------:R-:W-:Y:S01]  /*48b0*/  IMAD.HI.U32 R8, R4, R235, RZ ;  /* 0x000000eb04087227 */ /* 0x000fe200078e00ff */
[----:B------:R-:W-:Y:S02]  /*48c0*/  @!P3 IADD3 R227, R227, -R0, RZ ;  /* 0x80000000e3e3b210 */ /* 0x000fe40007ffe0ff */
[----:B------:R-:W-:Y:S01]  /*48d0*/  IABS R239, R6 ;  /* 0x0000000600ef7213 */ /* 0x000fe20000000000 */
[----:B------:R-:W-:Y:S01]  /*48e0*/  IMAD.MOV R8, RZ, RZ, -R8 ;  /* 0x000000ffff087224 */ /* 0x000fe200078e0a08 */
[----:B------:R-:W-:Y:S01]  /*48f0*/  LOP3.LUT R12, R2, 0x8c, RZ, 0xfc, !PT ;  /* 0x0000008c020c7812 */ /* 0x000fe200078efcff */
[----:B------:R-:W-:Y:S01]  /*4900*/  @!P5 IMAD.MOV R227, RZ, RZ, -R227 ;  /* 0x000000ffffe3d224 */ /* 0x000fe200078e0ae3 */
[----:B------:R-:W-:Y:S01]  /*4910*/  ISETP.GE.AND P5, PT, R6, RZ, PT ;  /* 0x000000ff0600720c */ /* 0x000fe20003fa6270 */
[----:B------:R-:W-:Y:S01]  /*4920*/  IMAD.HI.U32 R6, R4, R239, RZ ;  /* 0x000000ef04067227 */ /* 0x000fe200078e00ff */
[----:B------:R-:W-:-:S02]  /*4930*/  IABS R241, R12 ;  /* 0x0000000c00f17213 */ /* 0x000fc40000000000 */
[----:B------:R-:W-:Y:S01]  /*4940*/  ISETP.GE.AND P3, PT, R18, RZ, PT ;  /* 0x000000ff1200720c */ /* 0x000fe20003f66270 */
[----:B------:R-:W-:Y:S01]  /*4950*/  IMAD R235, R0, R8, R235 ;  /* 0x0000000800eb7224 */ /* 0x000fe200078e02eb */
[C---:B------:R-:W-:Y:S01]  /*4960*/  LOP3.LUT R16, R2.reuse, 0x7c, RZ, 0xfc, !PT ;  /* 0x0000007c02107812 */ /* 0x040fe200078efcff */
[--C-:B------:R-:W-:Y:S01]  /*4970*/  @!P0 IMAD.IADD R233, R233, 0x1, -R0.reuse ;  /* 0x00000001e9e98824 */ /* 0x100fe200078e0a00 */
[----:B------:R-:W-:Y:S01]  /*4980*/  LOP3.LUT R18, R2, 0x78, RZ, 0xfc, !PT ;  /* 0x0000007802127812 */ /* 0x000fe200078efcff */
[----:B------:R-:W-:Y:S01]  /*4990*/  @!P6 IMAD.IADD R229, R229, 0x1, -R0 ;  /* 0x00000001e5e5e824 */ /* 0x000fe200078e0a00 */
[----:B------:R-:W-:Y:S01]  /*49a0*/  ISETP.GE.AND P6, PT, R10, RZ, PT ;  /* 0x000000ff0a00720c */ /* 0x000fe20003fc6270 */
[----:B------:R-:W-:Y:S01]  /*49b0*/  IMAD.MOV R10, RZ, RZ, -R6 ;  /* 0x000000ffff0a7224 */ /* 0x000fe200078e0a06 */
[----:B------:R-:W-:Y:S01]  /*49c0*/  ISETP.GT.U32.AND P0, PT, R0, R233, PT ;  /* 0x000000e90000720c */ /* 0x000fe20003f04070 */
[----:B------:R-:W-:Y:S01]  /*49d0*/  IMAD.HI.U32 R6, R4, R237, RZ ;  /* 0x000000ed04067227 */ /* 0x000fe200078e00ff */
[----:B------:R-:W-:-:S02]  /*49e0*/  IABS R251, R16 ;  /* 0x0000001000fb7213 */ /* 0x000fc40000000000 */
[----:B------:R-:W-:Y:S01]  /*49f0*/  IABS R13, R18 ;  /* 0x00000012000d7213 */ /* 0x000fe20000000000 */
[----:B------:R-:W-:Y:S01]  /*4a00*/  @!P4 IMAD.MOV R231, RZ, RZ, -R231 ;  /* 0x000000ffffe7c224 */ /* 0x000fe200078e0ae7 */
[C---:B------:R-:W-:Y:S01]  /*4a10*/  ISETP.GT.U32.AND P4, PT, R0.reuse, R235, PT ;  /* 0x000000eb0000720c */ /* 0x040fe20003f84070 */
[----:B------:R-:W-:Y:S01]  /*4a20*/  IMAD R239, R0, R10, R239 ;  /* 0x0000000a00ef7224 */ /* 0x000fe200078e02ef */
[----:B------:R-:W-:Y:S01]  /*4a30*/  IADD3 R10, -R6, RZ, RZ ;  /* 0x000000ff060a7210 */ /* 0x000fe20007ffe1ff */
[----:B------:R-:W-:-:S04]  /*4a40*/  IMAD.HI.U32 R6, R4, R241, RZ ;  /* 0x000000f104067227 */ /* 0x000fc800078e00ff */
[----:B------:R-:W-:Y:S01]  /*4a50*/  IMAD R237, R0, R10, R237 ;  /* 0x0000000a00ed7224 */ /* 0x000fe200078e02ed */
[----:B------:R-:W-:Y:S01]  /*4a60*/  LOP3.LUT R10, R2, 0x84, RZ, 0xfc, !PT ;  /* 0x00000084020a7812 */ /* 0x000fe200078efcff */
[----:B------:R-:W-:-:S03]  /*4a70*/  IMAD.HI.U32 R8, R4, R243, RZ ;  /* 0x000000f304087227 */ /* 0x000fc600078e00ff */
[----:B------:R-:W-:Y:S01]  /*4a80*/  IABS R247, R10 ;  /* 0x0000000a00f77213 */ /* 0x000fe20000000000 */
[--C-:B------:R-:W-:Y:S01]  /*4a90*/  @!P0 IMAD.IADD R233, R233, 0x1, -R0.reuse ;  /* 0x00000001e9e98824 */ /* 0x100fe200078e0a00 */
[C---:B------:R-:W-:Y:S01]  /*4aa0*/  ISETP.GT.U32.AND P0, PT, R0.reuse, R237, PT ;  /* 0x000000ed0000720c */ /* 0x040fe20003f04070 */
[----:B------:R-:W-:Y:S02]  /*4ab0*/  @!P4 IMAD.IADD R235, R235, 0x1, -R0 ;  /* 0x00000001ebebc824 */ /* 0x000fe400078e0a00 */
[----:B------:R-:W-:Y:S02]  /*4ac0*/  IMAD.MOV R6, RZ, RZ, -R6 ;  /* 0x000000ffff067224 */ /* 0x000fe400078e0a06 */
[----:B------:R-:W-:Y:S02]  /*4ad0*/  IMAD.MOV R8, RZ, RZ, -R8 ;  /* 0x000000ffff087224 */ /* 0x000fe400078e0a08 */
[----:B------:R-:W-:Y:S01]  /*4ae0*/  @!P2 IMAD.MOV R233, RZ, RZ, -R233 ;  /* 0x000000ffffe9a224 */ /* 0x000fe200078e0ae9 */
[C---:B------:R-:W-:Y:S01]  /*4af0*/  ISETP.GT.U32.AND P2, PT, R0.reuse, R235, PT ;  /* 0x000000eb0000720c */ /* 0x040fe20003f44070 */
[----:B------:R-:W-:-:S02]  /*4b00*/  IMAD R241, R0, R6, R241 ;  /* 0x0000000600f17224 */ /* 0x000fc400078e02f1 */
[----:B------:R-:W-:-:S04]  /*4b10*/  IMAD.HI.U32 R6, R4, R247, RZ ;  /* 0x000000f704067227 */ /* 0x000fc800078e00ff */
[----:B------:R-:W-:Y:S01]  /*4b20*/  IMAD R243, R0, R8, R243 ;  /* 0x0000000800f37224 */ /* 0x000fe200078e02f3 */
[----:B------:R-:W-:Y:S01]  /*4b30*/  LOP3.LUT R8, R2, 0x80, RZ, 0xfc, !PT ;  /* 0x0000008002087812 */ /* 0x000fe200078efcff */
[----:B------:R-:W-:Y:S01]  /*4b40*/  @!P3 IMAD.MOV R229, RZ, RZ, -R229 ;  /* 0x000000ffffe5b224 */ /* 0x000fe200078e0ae5 */
[C---:B------:R-:W-:Y:S01]  /*4b50*/  ISETP.GT.U32.AND P3, PT, R0.reuse, R239, PT ;  /* 0x000000ef0000720c */ /* 0x040fe20003f64070 */
[----:B------:R-:W-:Y:S01]  /*4b60*/  IMAD.MOV R6, RZ, RZ, -R6 ;  /* 0x000000ffff067224 */ /* 0x000fe200078e0a06 */
[----:B------:R-:W-:Y:S01]  /*4b70*/  IABS R249, R8 ;  /* 0x0000000800f97213 */ /* 0x000fe20000000000 */
[----:B------:R-:W-:Y:S02]  /*4b80*/  @!P2 IMAD.IADD R235, R235, 0x1, -R0 ;  /* 0x00000001ebeba824 */ /* 0x000fe400078e0a00 */
[----:B------:R-:W-:Y:S02]  /*4b90*/  IMAD R247, R0, R6, R247 ;  /* 0x0000000600f77224 */ /* 0x000fe400078e02f7 */
[----:B------:R-:W-:-:S03]  /*4ba0*/  IMAD.HI.U32 R6, R4, R249, RZ ;  /* 0x000000f904067227 */ /* 0x000fc600078e00ff */
[C---:B------:R-:W-:Y:S01]  /*4bb0*/  ISETP.GT.U32.AND P2, PT, R0.reuse, R247, PT ;  /* 0x000000f70000720c */ /* 0x040fe20003f44070 */
[----:B------:R-:W-:Y:S02]  /*4bc0*/  IMAD.MOV R6, RZ, RZ, -R6 ;  /* 0x000000ffff067224 */ /* 0x000fe400078e0a06 */
[----:B------:R-:W-:Y:S01]  /*4bd0*/  @!P3 IMAD.IADD R239, R239, 0x1, -R0 ;  /* 0x00000001efefb824 */ /* 0x000fe200078e0a00 */
[C---:B------:R-:W-:Y:S01]  /*4be0*/  ISETP.GT.U32.AND P3, PT, R0.reuse, R241, PT ;  /* 0x000000f10000720c */ /* 0x040fe20003f64070 */
[----:B------:R-:W-:Y:S02]  /*4bf0*/  IMAD R249, R0, R6, R249 ;  /* 0x0000000600f97224 */ /* 0x000fe400078e02f9 */
[----:B------:R-:W-:Y:S01]  /*4c00*/  IMAD.HI.U32 R6, R4, R251, RZ ;  /* 0x000000fb04067227 */ /* 0x000fe200078e00ff */
[----:B------:R-:W-:-:S03]  /*4c10*/  ISETP.GT.U32.AND P4, PT, R0, R239, PT ;  /* 0x000000ef0000720c */ /* 0x000fc60003f84070 */
[----:B------:R-:W-:Y:S02]  /*4c20*/  IMAD.MOV R6, RZ, RZ, -R6 ;  /* 0x000000ffff067224 */ /* 0x000fe400078e0a06 */
[----:B------:R-:W-:Y:S01]  /*4c30*/  @!P2 IMAD.IADD R247, R247, 0x1, -R0 ;  /* 0x00000001f7f7a824 */ /* 0x000fe200078e0a00 */
[----:B------:R-:W-:Y:S01]  /*4c40*/  ISETP.GE.AND P2, PT, R10, RZ, PT ;  /* 0x000000ff0a00720c */ /* 0x000fe20003f46270 */
[----:B------:R-:W-:Y:S02]  /*4c50*/  IMAD R251, R0, R6, R251 ;  /* 0x0000000600fb7224 */ /* 0x000fe400078e02fb */
[----:B------:R-:W-:Y:S01]  /*4c60*/  IMAD.HI.U32 R6, R4, R13, RZ ;  /* 0x0000000d04067227 */ /* 0x000fe200078e00ff */
[----:B------:R-:W-:-:S03]  /*4c70*/  @!P3 IADD3 R241, R241, -R0, RZ ;  /* 0x80000000f1f1b210 */ /* 0x000fc60007ffe0ff */
[----:B------:R-:W-:Y:S01]  /*4c80*/  @!P1 IMAD.MOV R235, RZ, RZ, -R235 ;  /* 0x000000ffffeb9224 */ /* 0x000fe200078e0aeb */
[----:B------:R-:W-:Y:S01]  /*4c90*/  ISETP.GT.U32.AND P1, PT, R0, R247, PT ;  /* 0x000000f70000720c */ /* 0x000fe20003f24070 */
[--C-:B------:R-:W-:Y:S01]  /*4ca0*/  @!P0 IMAD.IADD R237, R237, 0x1, -R0.reuse ;  /* 0x00000001eded8824 */ /* 0x100fe200078e0a00 */
[----:B------:R-:W-:Y:S01]  /*4cb0*/  IADD3 R10, -R6, RZ, RZ ;  /* 0x000000ff060a7210 */ /* 0x000fe20007ffe1ff */
[----:B------:R-:W-:Y:S01]  /*4cc0*/  @!P4 IMAD.IADD R239, R239, 0x1, -R0 ;  /* 0x00000001efefc824 */ /* 0x000fe200078e0a00 */
[C---:B------:R-:W-:Y:S02]  /*4cd0*/  ISETP.GT.U32.AND P3, PT, R0.reuse, R241, PT ;  /* 0x000000f10000720c */ /* 0x040fe40003f64070 */
[C---:B------:R-:W-:Y:S01]  /*4ce0*/  ISETP.GT.U32.AND P0, PT, R0.reuse, R237, PT ;  /* 0x000000ed0000720c */ /* 0x040fe20003f04070 */
[C---:B------:R-:W-:Y:S01]  /*4cf0*/  IMAD R10, R0.reuse, R10, R13 ;  /* 0x0000000a000a7224 */ /* 0x040fe200078e020d */
[----:B------:R-:W-:Y:S01]  /*4d00*/  ISETP.GT.U32.AND P4, PT, R0, R243, PT ;  /* 0x000000f30000720c */ /* 0x000fe20003f84070 */
[----:B------:R-:W-:-:S04]  /*4d10*/  @!P5 IMAD.MOV R239, RZ, RZ, -R239 ;  /* 0x000000ffffefd224 */ /* 0x000fc800078e0aef */
[----:B------:R-:W-:Y:S01]  /*4d20*/  @!P1 IMAD.IADD R247, R247, 0x1, -R0 ;  /* 0x00000001f7f79824 */ /* 0x000fe200078e0a00 */
[----:B------:R-:W-:-:S03]  /*4d30*/  ISETP.GT.U32.AND P1, PT, R0, R10, PT ;  /* 0x0000000a0000720c */ /* 0x000fc60003f24070 */
[--C-:B------:R-:W-:Y:S01]  /*4d40*/  @!P3 IMAD.IADD R241, R241, 0x1, -R0.reuse ;  /* 0x00000001f1f1b824 */ /* 0x100fe200078e0a00 */
[----:B------:R-:W-:Y:S01]  /*4d50*/  ISETP.GT.U32.AND P3, PT, R0, R249, PT ;  /* 0x000000f90000720c */ /* 0x000fe20003f64070 */
[--C-:B------:R-:W-:Y:S01]  /*4d60*/  @!P0 IMAD.IADD R237, R237, 0x1, -R0.reuse ;  /* 0x00000001eded8824 */ /* 0x100fe200078e0a00 */
[----:B------:R-:W-:Y:S01]  /*4d70*/  ISETP.GE.AND P0, PT, R12, RZ, PT ;  /* 0x000000ff0c00720c */ /* 0x000fe20003f06270 */
[--C-:B------:R-:W-:Y:S01]  /*4d80*/  @!P4 IMAD.IADD R243, R243, 0x1, -R0.reuse ;  /* 0x00000001f3f3c824 */ /* 0x100fe200078e0a00 */
[----:B------:R-:W-:Y:S01]  /*4d90*/  LOP3.LUT R12, R2, 0x74, RZ, 0xfc, !PT ;  /* 0x00000074020c7812 */ /* 0x000fe200078efcff */
[----:B------:R-:W-:Y:S01]  /*4da0*/  @!P6 IMAD.MOV R237, RZ, RZ, -R237 ;  /* 0x000000ffffede224 */ /* 0x000fe200078e0aed */
[----:B------:R-:W-:Y:S01]  /*4db0*/  ISETP.GT.U32.AND P6, PT, R0, R251, PT ;  /* 0x000000fb0000720c */ /* 0x000fe20003fc4070 */
[----:B------:R-:W-:Y:S01]  /*4dc0*/  @!P2 IMAD.MOV R247, RZ, RZ, -R247 ;  /* 0x000000fffff7a224 */ /* 0x000fe200078e0af7 */
[----:B------:R-:W-:Y:S01]  /*4dd0*/  IABS R19, R12 ;  /* 0x0000000c00137213 */ /* 0x000fe20000000000 */
[----:B------:R-:W-:Y:S01]  /*4de0*/  @!P1 IMAD.IADD R10, R10, 0x1, -R0 ;  /* 0x000000010a0a9824 */ /* 0x000fe200078e0a00 */
[----:B------:R-:W-:-:S03]  /*4df0*/  ISETP.GE.AND P4, PT, R14, RZ, PT ;  /* 0x000000ff0e00720c */ /* 0x000fc60003f86270 */
[----:B------:R-:W-:Y:S01]  /*4e00*/  @!P3 IMAD.IADD R249, R249, 0x1, -R0 ;  /* 0x00000001f9f9b824 */ /* 0x000fe200078e0a00 */
[----:B------:R-:W-:Y:S01]  /*4e10*/  ISETP.GT.U32.AND P2, PT, R0, R10, PT ;  /* 0x0000000a0000720c */ /* 0x000fe20003f44070 */
[----:B------:R-:W-:Y:S01]  /*4e20*/  IMAD.HI.U32 R6, R4, R19, RZ ;  /* 0x0000001304067227 */ /* 0x000fe200078e00ff */
[C---:B------:R-:W-:Y:S02]  /*4e30*/  ISETP.GT.U32.AND P3, PT, R0.reuse, R243, PT ;  /* 0x000000f30000720c */ /* 0x040fe40003f64070 */
[----:B------:R-:W-:Y:S01]  /*4e40*/  ISETP.GT.U32.AND P5, PT, R0, R249, PT ;  /* 0x000000f90000720c */ /* 0x000fe20003fa4070 */
[----:B------:R-:W-:Y:S02]  /*4e50*/  IMAD.MOV R6, RZ, RZ, -R6 ;  /* 0x000000ffff067224 */ /* 0x000fe400078e0a06 */
[----:B------:R-:W-:Y:S01]  /*4e60*/  @!P0 IMAD.MOV R241, RZ, RZ, -R241 ;  /* 0x000000fffff18224 */ /* 0x000fe200078e0af1 */
[----:B------:R-:W-:Y:S01]  /*4e70*/  ISETP.GE.AND P0, PT, R8, RZ, PT ;  /* 0x000000ff0800720c */ /* 0x000fe20003f06270 */
[--C-:B------:R-:W-:Y:S01]  /*4e80*/  @!P6 IMAD.IADD R251, R251, 0x1, -R0.reuse ;  /* 0x00000001fbfbe824 */ /* 0x100fe200078e0a00 */
[----:B------:R-:W-:Y:S01]  /*4e90*/  LOP3.LUT R8, R2, 0x6c, RZ, 0xfc, !PT ;  /* 0x0000006c02087812 */ /* 0x000fe200078efcff */
[----:B------:R-:W-:Y:S01]  /*4ea0*/  IMAD R216, R0, R6, R19 ;  /* 0x0000000600d87224 */ /* 0x000fe200078e0213 */
[----:B------:R-:W-:Y:S01]  /*4eb0*/  LOP3.LUT R6, R2, 0x70, RZ, 0xfc, !PT ;  /* 0x0000007002067812 */ /* 0x000fe200078efcff */
[--C-:B------:R-:W-:Y:S01]  /*4ec0*/  @!P2 IMAD.IADD R10, R10, 0x1, -R0.reuse ;  /* 0x000000010a0aa824 */ /* 0x100fe200078e0a00 */
[C---:B------:R-:W-:Y:S01]  /*4ed0*/  ISETP.GT.U32.AND P6, PT, R0.reuse, R251, PT ;  /* 0x000000fb0000720c */ /* 0x040fe20003fc4070 */
[--C-:B------:R-:W-:Y:S01]  /*4ee0*/  @!P3 IMAD.IADD R243, R243, 0x1, -R0.reuse ;  /* 0x00000001f3f3b824 */ /* 0x100fe200078e0a00 */
[----:B------:R-:W-:Y:S01]  /*4ef0*/  ISETP.GT.U32.AND P2, PT, R0, R216, PT ;  /* 0x000000d80000720c */ /* 0x000fe20003f44070 */
[----:B------:R-:W-:Y:S01]  /*4f00*/  @!P5 IMAD.IADD R249, R249, 0x1, -R0 ;  /* 0x00000001f9f9d824 */ /* 0x000fe200078e0a00 */
[----:B------:R-:W-:Y:S01]  /*4f10*/  IABS R13, R6 ;  /* 0x00000006000d7213 */ /* 0x000fe20000000000 */
[----:B------:R-:W-:Y:S01]  /*4f20*/  @!P4 IMAD.MOV R243, RZ, RZ, -R243 ;  /* 0x000000fffff3c224 */ /* 0x000fe200078e0af3 */
[----:B------:R-:W-:Y:S01]  /*4f30*/  ISETP.GE.AND P3, PT, R16, RZ, PT ;  /* 0x000000ff1000720c */ /* 0x000fe20003f66270 */
[----:B------:R-:W-:Y:S01]  /*4f40*/  @!P0 IMAD.MOV R249, RZ, RZ, -R249 ;  /* 0x000000fffff98224 */ /* 0x000fe200078e0af9 */
[----:B------:R-:W-:Y:S01]  /*4f50*/  ISETP.GE.AND P1, PT, R6, RZ, PT ;  /* 0x000000ff0600720c */ /* 0x000fe20003f26270 */
[----:B------:R-:W-:Y:S01]  /*4f60*/  IMAD.HI.U32 R6, R4, R13, RZ ;  /* 0x0000000d04067227 */ /* 0x000fe200078e00ff */
[----:B------:R-:W-:-:S02]  /*4f70*/  IABS R19, R8 ;  /* 0x0000000800137213 */ /* 0x000fc40000000000 */
[----:B------:R-:W-:Y:S01]  /*4f80*/  ISETP.GE.AND P5, PT, R18, RZ, PT ;  /* 0x000000ff1200720c */ /* 0x000fe20003fa6270 */
[----:B------:R-:W-:Y:S01]  /*4f90*/  IMAD.MOV R6, RZ, RZ, -R6 ;  /* 0x000000ffff067224 */ /* 0x000fe200078e0a06 */
[----:B------:R-:W-:Y:S01]  /*4fa0*/  ISETP.GE.AND P0, PT, R8, RZ, PT ;  /* 0x000000ff0800720c */ /* 0x000fe20003f06270 */
[----:B------:R-:W-:Y:S01]  /*4fb0*/  IMAD.HI.U32 R8, R4, R19, RZ ;  /* 0x0000001304087227 */ /* 0x000fe200078e00ff */
[----:B------:R-:W-:Y:S02]  /*4fc0*/  LOP3.LUT R18, R2, 0x64, RZ, 0xfc, !PT ;  /* 0x0000006402127812 */ /* 0x000fe400078efcff */
[----:B------:R-:W-:Y:S01]  /*4fd0*/  @!P6 IADD3 R251, R251, -R0, RZ ;  /* 0x80000000fbfbe210 */ /* 0x000fe20007ffe0ff */
[----:B------:R-:W-:Y:S01]  /*4fe0*/  @!P2 IMAD.IADD R216, R216, 0x1, -R0 ;  /* 0x00000001d8d8a824 */ /* 0x000fe200078e0a00 */
[----:B------:R-:W-:Y:S01]  /*4ff0*/  ISETP.GE.AND P4, PT, R12, RZ, PT ;  /* 0x000000ff0c00720c */ /* 0x000fe20003f86270 */
[----:B------:R-:W-:Y:S01]  /*5000*/  IMAD.MOV R8, RZ, RZ, -R8 ;  /* 0x000000ffff087224 */ /* 0x000fe200078e0a08 */
[----:B------:R-:W-:Y:S01]  /*5010*/  LOP3.LUT R12, R2, 0x68, RZ, 0xfc, !PT ;  /* 0x00000068020c7812 */ /* 0x000fe200078efcff */
[C---:B------:R-:W-:Y:S01]  /*5020*/  IMAD R140, R0.reuse, R6, R13 ;  /* 0x00000006008c7224 */ /* 0x040fe200078e020d */
[----:B------:R-:W-:Y:S01]  /*5030*/  IABS R14, R18 ;  /* 0x00000012000e7213 */ /* 0x000fe20000000000 */
[----:B------:R-:W-:Y:S01]  /*5040*/  @!P3 IMAD.MOV R251, RZ, RZ, -R251 ;  /* 0x000000fffffbb224 */ /* 0x000fe200078e0afb */
[C---:B------:R-:W-:Y:S01]  /*5050*/  ISETP.GT.U32.AND P3, PT, R0.reuse, R216, PT ;  /* 0x000000d80000720c */ /* 0x040fe20003f64070 */
[C---:B------:R-:W-:Y:S01]  /*5060*/  IMAD R218, R0.reuse, R8, R19 ;  /* 0x0000000800da7224 */ /* 0x040fe200078e0213 */
[----:B------:R-:W-:Y:S01]  /*5070*/  IABS R25, R12 ;  /* 0x0000000c00197213 */ /* 0x000fe20000000000 */
[----:B------:R-:W-:Y:S01]  /*5080*/  IMAD.MOV.U32 R13, RZ, RZ, R14 ;  /* 0x000000ffff0d7224 */ /* 0x000fe200078e000e */
[----:B------:R-:W-:Y:S01]  /*5090*/  ISETP.GT.U32.AND P2, PT, R0, R140, PT ;  /* 0x0000008c0000720c */ /* 0x000fe20003f44070 */
[----:B------:R-:W-:Y:S01]  /*50a0*/  @!P5 IMAD.MOV R10, RZ, RZ, -R10 ;  /* 0x000000ffff0ad224 */ /* 0x000fe200078e0a0a */
[----:B------:R-:W-:Y:S01]  /*50b0*/  ISETP.GE.AND P6, PT, R12, RZ, PT ;  /* 0x000000ff0c00720c */ /* 0x000fe20003fc6270 */
[----:B------:R-:W-:Y:S01]  /*50c0*/  IMAD.HI.U32 R12, R4, R25, RZ ;  /* 0x00000019040c7227 */ /* 0x000fe200078e00ff */
[----:B------:R-:W-:-:S02]  /*50d0*/  ISETP.GT.U32.AND P5, PT, R0, R218, PT ;  /* 0x000000da0000720c */ /* 0x000fc40003fa4070 */
[----:B------:R-:W-:Y:S01]  /*50e0*/  IABS R16, R20 ;  /* 0x0000001400107213 */ /* 0x000fe20000000000 */
[----:B------:R-:W-:Y:S01]  /*50f0*/  IMAD.HI.U32 R6, R4, R13, RZ ;  /* 0x0000000d04067227 */ /* 0x000fe200078e00ff */
[----:B------:R-:W-:Y:S02]  /*5100*/  LOP3.LUT R14, R2, 0x54, RZ, 0xfc, !PT ;  /* 0x00000054020e7812 */ /* 0x000fe400078efcff */
[----:B------:R-:W-:Y:S01]  /*5110*/  @!P3 IADD3 R216, R216, -R0, RZ ;  /* 0x80000000d8d8b210 */ /* 0x000fe20007ffe0ff */
[----:B------:R-:W-:Y:S01]  /*5120*/  IMAD.MOV R12, RZ, RZ, -R12 ;  /* 0x000000ffff0c7224 */ /* 0x000fe200078e0a0c */
[----:B------:R-:W-:Y:S01]  /*5130*/  IABS R65, R14 ;  /* 0x0000000e00417213 */ /* 0x000fe20000000000 */
[----:B------:R-:W-:Y:S02]  /*5140*/  IMAD.MOV R6, RZ, RZ, -R6 ;  /* 0x000000ffff067224 */ /* 0x000fe400078e0a06 */
[----:B------:R-:W-:Y:S02]  /*5150*/  IMAD.MOV.U32 R19, RZ, RZ, R16 ;  /* 0x000000ffff137224 */ /* 0x000fe400078e0010 */
[----:B------:R-:W-:Y:S01]  /*5160*/  IMAD R16, R0, R12, R25 ;  /* 0x0000000c00107224 */ /* 0x000fe200078e0219 */
[----:B------:R-:W-:Y:S01]  /*5170*/  LOP3.LUT R12, R2, 0x5c, RZ, 0xfc, !PT ;  /* 0x0000005c020c7812 */ /* 0x000fe200078efcff */
[----:B------:R-:W-:Y:S01]  /*5180*/  IMAD R220, R0, R6, R13 ;  /* 0x0000000600dc7224 */ /* 0x000fe200078e020d */
[----:B------:R-:W-:Y:S01]  /*5190*/  LOP3.LUT R13, R2, 0x58, RZ, 0xfc, !PT ;  /* 0x00000058020d7812 */ /* 0x000fe200078efcff */
[--C-:B------:R-:W-:Y:S01]  /*51a0*/  @!P2 IMAD.IADD R140, R140, 0x1, -R0.reuse ;  /* 0x000000018c8ca824 */ /* 0x100fe200078e0a00 */
[----:B------:R-:W-:Y:S01]  /*51b0*/  IABS R67, R12 ;  /* 0x0000000c00437213 */ /* 0x000fe20000000000 */
[----:B------:R-:W-:Y:S01]  /*51c0*/  @!P5 IMAD.IADD R218, R218, 0x1, -R0 ;  /* 0x00000001dadad824 */ /* 0x000fe200078e0a00 */
[C---:B------:R-:W-:Y:S01]  /*51d0*/  ISETP.GT.U32.AND P3, PT, R0.reuse, R16, PT ;  /* 0x000000100000720c */ /* 0x040fe20003f64070 */
[----:B------:R-:W-:Y:S01]  /*51e0*/  @!P4 IMAD.MOV R216, RZ, RZ, -R216 ;  /* 0x000000ffffd8c224 */ /* 0x000fe200078e0ad8 */
[----:B------:R-:W-:Y:S01]  /*51f0*/  ISETP.GT.U32.AND P2, PT, R0, R140, PT ;  /* 0x0000008c0000720c */ /* 0x000fe20003f44070 */
[----:B------:R-:W-:Y:S01]  /*5200*/  IMAD.HI.U32 R8, R4, R19, RZ ;  /* 0x0000001304087227 */ /* 0x000fe200078e00ff */
[----:B------:R-:W-:-:S02]  /*5210*/  ISETP.GT.U32.AND P4, PT, R0, R220, PT ;  /* 0x000000dc0000720c */ /* 0x000fc40003f84070 */
[----:B------:R-:W-:Y:S01]  /*5220*/  ISETP.GT.U32.AND P5, PT, R0, R218, PT ;  /* 0x000000da0000720c */ /* 0x000fe20003fa4070 */
[----:B------:R-:W-:Y:S01]  /*5230*/  IMAD.HI.U32 R6, R4, R67, RZ ;  /* 0x0000004304067227 */ /* 0x000fe200078e00ff */
[----:B------:R-:W-:Y:S02]  /*5240*/  IABS R143, R13 ;  /* 0x0000000d008f7213 */ /* 0x000fe40000000000 */
[----:B------:R-:W-:Y:S01]  /*5250*/  IABS R25, R34 ;  /* 0x0000002200197213 */ /* 0x000fe20000000000 */
[----:B------:R-:W-:Y:S02]  /*5260*/  IMAD.MOV R8, RZ, RZ, -R8 ;  /* 0x000000ffff087224 */ /* 0x000fe400078e0a08 */
[----:B------:R-:W-:Y:S02]  /*5270*/  IMAD.MOV R6, RZ, RZ, -R6 ;  /* 0x000000ffff067224 */ /* 0x000fe400078e0a06 */
[C---:B------:R-:W-:Y:S01]  /*5280*/  IMAD R142, R0.reuse, R8, R19 ;  /* 0x00000008008e7224 */ /* 0x040fe200078e0213 */
[----:B------:R-:W-:Y:S01]  /*5290*/  IABS R19, R36 ;  /* 0x0000002400137213 */ /* 0x000fe20000000000 */
[----:B------:R-:W-:-:S02]  /*52a0*/  IMAD R67, R0, R6, R67 ;  /* 0x0000000600437224 */ /* 0x000fc400078e0243 */
[--C-:B------:R-:W-:Y:S01]  /*52b0*/  @!P2 IMAD.IADD R140, R140, 0x1, -R0.reuse ;  /* 0x000000018c8ca824 */ /* 0x100fe200078e0a00 */
[----:B------:R-:W-:Y:S01]  /*52c0*/  ISETP.GT.U32.AND P2, PT, R0, R142, PT ;  /* 0x0000008e0000720c */ /* 0x000fe20003f44070 */
[--C-:B------:R-:W-:Y:S01]  /*52d0*/  @!P4 IMAD.IADD R220, R220, 0x1, -R0.reuse ;  /* 0x00000001dcdcc824 */ /* 0x100fe200078e0a00 */
[----:B------:R-:W-:Y:S01]  /*52e0*/  ISETP.GE.AND P4, PT, R18, RZ, PT ;  /* 0x000000ff1200720c */ /* 0x000fe20003f86270 */
[----:B------:R-:W-:Y:S01]  /*52f0*/  @!P5 IMAD.IADD R218, R218, 0x1, -R0 ;  /* 0x00000001dadad824 */ /* 0x000fe200078e0a00 */
[C---:B------:R-:W-:Y:S01]  /*5300*/  ISETP.GT.U32.AND P5, PT, R0.reuse, R67, PT ;  /* 0x000000430000720c */ /* 0x040fe20003fa4070 */
[----:B------:R-:W-:Y:S01]  /*5310*/  @!P1 IMAD.MOV R140, RZ, RZ, -R140 ;  /* 0x000000ffff8c9224 */ /* 0x000fe200078e0a8c */
[----:B------:R-:W-:Y:S01]  /*5320*/  ISETP.GT.U32.AND P1, PT, R0, R220, PT ;  /* 0x000000dc0000720c */ /* 0x000fe20003f24070 */
[----:B------:R-:W-:Y:S01]  /*5330*/  IMAD.HI.U32 R6, R4, R143, RZ ;  /* 0x0000008f04067227 */ /* 0x000fe200078e00ff */
[----:B------:R-:W-:-:S03]  /*5340*/  LOP3.LUT R18, R2, 0x34, RZ, 0xfc, !PT ;  /* 0x0000003402127812 */ /* 0x000fc600078efcff */
[----:B------:R-:W-:Y:S01]  /*5350*/  @!P3 IMAD.IADD R16, R16, 0x1, -R0 ;  /* 0x000000011010b824 */ /* 0x000fe200078e0a00 */
[----:B------:R-:W-:Y:S01]  /*5360*/  IABS R53, R18 ;  /* 0x0000001200357213 */ /* 0x000fe20000000000 */
[----:B------:R-:W-:-:S03]  /*5370*/  IMAD.HI.U32 R8, R4, R65, RZ ;  /* 0x0000004104087227 */ /* 0x000fc600078e00ff */
[C---:B------:R-:W-:Y:S01]  /*5380*/  ISETP.GT.U32.AND P3, PT, R0.reuse, R16, PT ;  /* 0x000000100000720c */ /* 0x040fe20003f64070 */
[----:B------:R-:W-:Y:S02]  /*5390*/  IMAD.MOV R6, RZ, RZ, -R6 ;  /* 0x000000ffff067224 */ /* 0x000fe400078e0a06 */
[----:B------:R-:W-:Y:S02]  /*53a0*/  IMAD.MOV R8, RZ, RZ, -R8 ;  /* 0x000000ffff087224 */ /* 0x000fe400078e0a08 */
[----:B------:R-:W-:Y:S01]  /*53b0*/  IMAD R143, R0, R6, R143 ;  /* 0x00000006008f7224 */ /* 0x000fe200078e028f */
[----:B------:R-:W-:Y:S01]  /*53c0*/  LOP3.LUT R6, R2, 0x50, RZ, 0xfc, !PT ;  /* 0x0000005002067812 */ /* 0x000fe200078efcff */
[--C-:B------:R-:W-:Y:S01]  /*53d0*/  @!P2 IMAD.IADD R142, R142, 0x1, -R0.reuse ;  /* 0x000000018e8ea824 */ /* 0x100fe200078e0a00 */
[----:B------:R-:W-:Y:S01]  /*53e0*/  ISETP.GE.AND P2, PT, R12, RZ, PT ;  /* 0x000000ff0c00720c */ /* 0x000fe20003f46270 */
[C---:B------:R-:W-:Y:S01]  /*53f0*/  IMAD R65, R0.reuse, R8, R65 ;  /* 0x0000000800417224 */ /* 0x040fe200078e0241 */
[----:B------:R-:W-:Y:S01]  /*5400*/  IABS R63, R6 ;  /* 0x00000006003f7213 */ /* 0x000fe20000000000 */
[--C-:B------:R-:W-:Y:S01]  /*5410*/  @!P5 IMAD.IADD R67, R67, 0x1, -R0.reuse ;  /* 0x000000014343d824 */ /* 0x100fe200078e0a00 */
[----:B------:R-:W-:Y:S01]  /*5420*/  ISETP.GT.U32.AND P5, PT, R0, R142, PT ;  /* 0x0000008e0000720c */ /* 0x000fe20003fa4070 */
[----:B------:R-:W-:Y:S01]  /*5430*/  @!P1 IMAD.IADD R220, R220, 0x1, -R0 ;  /* 0x00000001dcdc9824 */ /* 0x000fe200078e0a00 */
[C---:B------:R-:W-:Y:S01]  /*5440*/  ISETP.GT.U32.AND P1, PT, R0.reuse, R143, PT ;  /* 0x0000008f0000720c */ /* 0x040fe20003f24070 */
[----:B------:R-:W-:Y:S01]  /*5450*/  @!P0 IMAD.MOV R218, RZ, RZ, -R218 ;  /* 0x000000ffffda8224 */ /* 0x000fe200078e0ada */
[C---:B------:R-:W-:Y:S01]  /*5460*/  ISETP.GT.U32.AND P0, PT, R0.reuse, R67, PT ;  /* 0x000000430000720c */ /* 0x040fe20003f04070 */
[----:B------:R-:W-:Y:S01]  /*5470*/  @!P4 IMAD.MOV R220, RZ, RZ, -R220 ;  /* 0x000000ffffdcc224 */ /* 0x000fe200078e0adc */
[----:B------:R-:W-:-:S02]  /*5480*/  ISETP.GT.U32.AND P4, PT, R0, R65, PT ;  /* 0x000000410000720c */ /* 0x000fc40003f84070 */
[----:B------:R-:W-:Y:S02]  /*5490*/  @!P3 IADD3 R16, R16, -R0, RZ ;  /* 0x800000001010b210 */ /* 0x000fe40007ffe0ff */
[----:B------:R-:W-:Y:S02]  /*54a0*/  ISETP.GE.AND P3, PT, R20, RZ, PT ;  /* 0x000000ff1400720c */ /* 0x000fe40003f66270 */
[----:B------:R-:W-:Y:S01]  /*54b0*/  LOP3.LUT R12, R2, 0x4c, RZ, 0xfc, !PT ;  /* 0x0000004c020c7812 */ /* 0x000fe200078efcff */
[--C-:B------:R-:W-:Y:S01]  /*54c0*/  @!P5 IMAD.IADD R142, R142, 0x1, -R0.reuse ;  /* 0x000000018e8ed824 */ /* 0x100fe200078e0a00 */
[----:B------:R-:W-:Y:S01]  /*54d0*/  ISETP.GE.AND P5, PT, R14, RZ, PT ;  /* 0x000000ff0e00720c */ /* 0x000fe20003fa6270 */
[--C-:B------:R-:W-:Y:S01]  /*54e0*/  @!P1 IMAD.IADD R143, R143, 0x1, -R0.reuse ;  /* 0x000000018f8f9824 */ /* 0x100fe200078e0a00 */
[----:B------:R-:W-:Y:S01]  /*54f0*/  IABS R59, R12 ;  /* 0x0000000c003b7213 */ /* 0x000fe20000000000 */
[----:B------:R-:W-:Y:S01]  /*5500*/  @!P0 IMAD.IADD R67, R67, 0x1, -R0 ;  /* 0x0000000143438824 */ /* 0x000fe200078e0a00 */
[----:B------:R-:W-:Y:S01]  /*5510*/  ISETP.GE.AND P0, PT, R6, RZ, PT ;  /* 0x000000ff0600720c */ /* 0x000fe20003f06270 */
[----:B------:R-:W-:Y:S01]  /*5520*/  IMAD.HI.U32 R6, R4, R63, RZ ;  /* 0x0000003f04067227 */ /* 0x000fe200078e00ff */
[----:B------:R-:W-:-:S02]  /*5530*/  @!P4 IADD3 R65, R65, -R0, RZ ;  /* 0x800000004141c210 */ /* 0x000fc40007ffe0ff */
[C---:B------:R-:W-:Y:S01]  /*5540*/  ISETP.GT.U32.AND P4, PT, R0.reuse, R143, PT ;  /* 0x0000008f0000720c */ /* 0x040fe20003f84070 */
[----:B------:R-:W-:Y:S01]  /*5550*/  @!P3 IMAD.MOV R142, RZ, RZ, -R142 ;  /* 0x000000ffff8eb224 */ /* 0x000fe200078e0a8e */
[----:B------:R-:W-:Y:S01]  /*5560*/  ISETP.GT.U32.AND P3, PT, R0, R65, PT ;  /* 0x000000410000720c */ /* 0x000fe20003f64070 */
[----:B------:R-:W-:Y:S01]  /*5570*/  IMAD.MOV R6, RZ, RZ, -R6 ;  /* 0x000000ffff067224 */ /* 0x000fe200078e0a06 */
[----:B------:R-:W-:Y:S01]  /*5580*/  ISETP.GE.AND P1, PT, R12, RZ, PT ;  /* 0x000000ff0c00720c */ /* 0x000fe20003f26270 */
[----:B------:R-:W-:Y:S01]  /*5590*/  IMAD.HI.U32 R8, R4, R59, RZ ;  /* 0x0000003b04087227 */ /* 0x000fe200078e00ff */
[C---:B------:R-:W-:Y:S02]  /*55a0*/  LOP3.LUT R12, R2.reuse, 0x40, RZ, 0xfc, !PT ;  /* 0x00000040020c7812 */ /* 0x040fe400078efcff */
[----:B------:R-:W-:Y:S01]  /*55b0*/  LOP3.LUT R14, R2, 0x38, RZ, 0xfc, !PT ;  /* 0x00000038020e7812 */ /* 0x000fe200078efcff */
[----:B------:R-:W-:Y:S01]  /*55c0*/  IMAD R63, R0, R6, R63 ;  /* 0x00000006003f7224 */ /* 0x000fe200078e023f */
[----:B------:R-:W-:Y:S01]  /*55d0*/  LOP3.LUT R6, R2, 0x48, RZ, 0xfc, !PT ;  /* 0x0000004802067812 */ /* 0x000fe200078efcff */
[----:B------:R-:W-:Y:S01]  /*55e0*/  IMAD.MOV R8, RZ, RZ, -R8 ;  /* 0x000000ffff087224 */ /* 0x000fe200078e0a08 */
[----:B------:R-:W-:Y:S01]  /*55f0*/  IABS R57, R12 ;  /* 0x0000000c00397213 */ /* 0x000fe20000000000 */
[--C-:B------:R-:W-:Y:S01]  /*5600*/  @!P4 IMAD.IADD R143, R143, 0x1, -R0.reuse ;  /* 0x000000018f8fc824 */ /* 0x100fe200078e0a00 */
[C---:B------:R-:W-:Y:S01]  /*5610*/  ISETP.GT.U32.AND P4, PT, R0.reuse, R63, PT ;  /* 0x0000003f0000720c */ /* 0x040fe20003f84070 */
[----:B------:R-:W-:Y:S01]  /*5620*/  IMAD R59, R0, R8, R59 ;  /* 0x00000008003b7224 */ /* 0x000fe200078e023b */
[----:B------:R-:W-:Y:S01]  /*5630*/  IABS R145, R6 ;  /* 0x0000000600917213 */ /* 0x000fe20000000000 */
[----:B------:R-:W-:Y:S01]  /*5640*/  @!P3 IMAD.IADD R65, R65, 0x1, -R0 ;  /* 0x000000014141b824 */ /* 0x000fe200078e0a00 */
[----:B------:R-:W-:Y:S01]  /*5650*/  LOP3.LUT R8, R2, 0x44, RZ, 0xfc, !PT ;  /* 0x0000004402087812 */ /* 0x000fe200078efcff */
[----:B------:R-:W-:Y:S01]  /*5660*/  @!P6 IMAD.MOV R16, RZ, RZ, -R16 ;  /* 0x000000ffff10e224 */ /* 0x000fe200078e0a10 */
[----:B------:R-:W-:Y:S01]  /*5670*/  ISETP.GE.AND P6, PT, R13, RZ, PT ;  /* 0x000000ff0d00720c */ /* 0x000fe20003fc6270 */
[----:B------:R-:W-:Y:S01]  /*5680*/  @!P5 IMAD.MOV R65, RZ, RZ, -R65 ;  /* 0x000000ffff41d224 */ /* 0x000fe200078e0a41 */
[----:B------:R-:W-:Y:S01]  /*5690*/  ISETP.GT.U32.AND P5, PT, R0, R59, PT ;  /* 0x0000003b0000720c */ /* 0x000fe20003fa4070 */
[----:B------:R-:W-:Y:S01]  /*56a0*/  @!P2 IMAD.MOV R67, RZ, RZ, -R67 ;  /* 0x000000ffff43a224 */ /* 0x000fe200078e0a43 */
[----:B------:R-:W-:Y:S01]  /*56b0*/  ISETP.GE.AND P2, PT, R6, RZ, PT ;  /* 0x000000ff0600720c */ /* 0x000fe20003f46270 */
[----:B------:R-:W-:Y:S01]  /*56c0*/  IMAD.HI.U32 R6, R4, R145, RZ ;  /* 0x0000009104067227 */ /* 0x000fe200078e00ff */
[----:B------:R-:W-:-:S02]  /*56d0*/  IABS R61, R8 ;  /* 0x00000008003d7213 */ /* 0x000fc40000000000 */
[----:B------:R-:W-:Y:S01]  /*56e0*/  ISETP.GE.AND P3, PT, R8, RZ, PT ;  /* 0x000000ff0800720c */ /* 0x000fe20003f66270 */
[----:B------:R-:W-:Y:S01]  /*56f0*/  @!P4 IMAD.IADD R63, R63, 0x1, -R0 ;  /* 0x000000013f3fc824 */ /* 0x000fe200078e0a00 */
[----:B------:R-:W-:Y:S01]  /*5700*/  IABS R147, R14 ;  /* 0x0000000e00937213 */ /* 0x000fe20000000000 */
[----:B------:R-:W-:Y:S01]  /*5710*/  IMAD.MOV R6, RZ, RZ, -R6 ;  /* 0x000000ffff067224 */ /* 0x000fe200078e0a06 */
[----:B------:R-:W-:Y:S01]  /*5720*/  LOP3.LUT R13, R2, 0x3c, RZ, 0xfc, !PT ;  /* 0x0000003c020d7812 */ /* 0x000fe200078efcff */
[----:B------:R-:W-:Y:S01]  /*5730*/  IMAD.HI.U32 R8, R4, R61, RZ ;  /* 0x0000003d04087227 */ /* 0x000fe200078e00ff */
[----:B------:R-:W-:Y:S02]  /*5740*/  ISETP.GT.U32.AND P4, PT, R0, R63, PT ;  /* 0x0000003f0000720c */ /* 0x000fe40003f84070 */
[----:B------:R-:W-:Y:S01]  /*5750*/  IABS R55, R13 ;  /* 0x0000000d00377213 */ /* 0x000fe20000000000 */
[----:B------:R-:W-:Y:S01]  /*5760*/  @!P5 IMAD.IADD R59, R59, 0x1, -R0 ;  /* 0x000000013b3bd824 */ /* 0x000fe200078e0a00 */
[----:B------:R-:W-:Y:S01]  /*5770*/  LOP3.LUT R20, R2, 0x30, RZ, 0xfc, !PT ;  /* 0x0000003002147812 */ /* 0x000fe200078efcff */
[----:B------:R-:W-:-:S02]  /*5780*/  IMAD R145, R0, R6, R145 ;  /* 0x0000000600917224 */ /* 0x000fc400078e0291 */
[----:B------:R-:W-:Y:S01]  /*5790*/  IMAD.HI.U32 R6, R4, R57, RZ ;  /* 0x0000003904067227 */ /* 0x000fe200078e00ff */
[----:B------:R-:W-:Y:S02]  /*57a0*/  ISETP.GT.U32.AND P5, PT, R0, R59, PT ;  /* 0x0000003b0000720c */ /* 0x000fe40003fa4070 */
[----:B------:R-:W-:Y:S01]  /*57b0*/  IABS R51, R20 ;  /* 0x0000001400337213 */ /* 0x000fe20000000000 */
[----:B------:R-:W-:Y:S02]  /*57c0*/  IMAD.MOV R8, RZ, RZ, -R8 ;  /* 0x000000ffff087224 */ /* 0x000fe400078e0a08 */
[----:B------:R-:W-:Y:S01]  /*57d0*/  @!P6 IMAD.MOV R143, RZ, RZ, -R143 ;  /* 0x000000ffff8fe224 */ /* 0x000fe200078e0a8f */
[----:B------:R-:W-:Y:S01]  /*57e0*/  ISETP.GE.AND P6, PT, R12, RZ, PT ;  /* 0x000000ff0c00720c */ /* 0x000fe20003fc6270 */
[----:B------:R-:W-:Y:S01]  /*57f0*/  IMAD R61, R0, R8, R61 ;  /* 0x00000008003d7224 */ /* 0x000fe200078e023d */
[----:B------:R-:W-:Y:S01]  /*5800*/  IADD3 R12, -R6, RZ, RZ ;  /* 0x000000ff060c7210 */ /* 0x000fe20007ffe1ff */
[----:B------:R-:W-:Y:S01]  /*5810*/  @!P4 IMAD.IADD R63, R63, 0x1, -R0 ;  /* 0x000000013f3fc824 */ /* 0x000fe200078e0a00 */
[----:B------:R-:W-:Y:S01]  /*5820*/  ISETP.GT.U32.AND P4, PT, R0, R145, PT ;  /* 0x000000910000720c */ /* 0x000fe20003f84070 */
[----:B------:R-:W-:-:S04]  /*5830*/  IMAD.HI.U32 R6, R4, R147, RZ ;  /* 0x0000009304067227 */ /* 0x000fc800078e00ff */
[C---:B------:R-:W-:Y:S02]  /*5840*/  IMAD R57, R0.reuse, R12, R57 ;  /* 0x0000000c00397224 */ /* 0x040fe400078e0239 */
[----:B------:R-:W-:Y:S01]  /*5850*/  @!P0 IMAD.MOV R63, RZ, RZ, -R63 ;  /* 0x000000ffff3f8224 */ /* 0x000fe200078e0a3f */
[C---:B------:R-:W-:Y:S01]  /*5860*/  ISETP.GT.U32.AND P0, PT, R0.reuse, R61, PT ;  /* 0x0000003d0000720c */ /* 0x040fe20003f04070 */
[----:B------:R-:W-:Y:S01]  /*5870*/  @!P5 IMAD.IADD R59, R59, 0x1, -R0 ;  /* 0x000000013b3bd824 */ /* 0x000fe200078e0a00 */
[----:B------:R-:W-:Y:S01]  /*5880*/  ISETP.GT.U32.AND P5, PT, R0, R57, PT ;  /* 0x000000390000720c */ /* 0x000fe20003fa4070 */
[----:B------:R-:W-:Y:S02]  /*5890*/  IMAD.MOV R6, RZ, RZ, -R6 ;  /* 0x000000ffff067224 */ /* 0x000fe400078e0a06 */
[----:B------:R-:W-:-:S04]  /*58a0*/  IMAD.HI.U32 R8, R4, R55, RZ ;  /* 0x0000003704087227 */ /* 0x000fc800078e00ff */
[----:B------:R-:W-:Y:S02]  /*58b0*/  IMAD R147, R0, R6, R147 ;  /* 0x0000000600937224 */ /* 0x000fe400078e0293 */
[----:B------:R-:W-:-:S04]  /*58c0*/  IMAD.HI.U32 R6, R4, R53, RZ ;  /* 0x0000003504067227 */ /* 0x000fc800078e00ff */
[--C-:B------:R-:W-:Y:S02]  /*58d0*/  @!P0 IMAD.IADD R61, R61, 0x1, -R0.reuse ;  /* 0x000000013d3d8824 */ /* 0x100fe400078e0a00 */
[----:B------:R-:W-:Y:S02]  /*58e0*/  @!P5 IMAD.IADD R57, R57, 0x1, -R0 ;  /* 0x000000013939d824 */ /* 0x000fe400078e0a00 */
[----:B------:R-:W-:Y:S01]  /*58f0*/  IMAD.MOV R6, RZ, RZ, -R6 ;  /* 0x000000ffff067224 */ /* 0x000fe200078e0a06 */
[C---:B------:R-:W-:Y:S01]  /*5900*/  ISETP.GT.U32.AND P0, PT, R0.reuse, R61, PT ;  /* 0x0000003d0000720c */ /* 0x040fe20003f04070 */
[----:B------:R-:W-:Y:S01]  /*5910*/  IMAD.MOV R8, RZ, RZ, -R8 ;  /* 0x000000ffff087224 */ /* 0x000fe200078e0a08 */
[C---:B------:R-:W-:Y:S01]  /*5920*/  ISETP.GT.U32.AND P5, PT, R0.reuse, R57, PT ;  /* 0x000000390000720c */ /* 0x040fe20003fa4070 */
[C---:B------:R-:W-:Y:S02]  /*5930*/  IMAD R53, R0.reuse, R6, R53 ;  /* 0x0000000600357224 */ /* 0x040fe400078e0235 */
[----:B------:R-:W-:-:S02]  /*5940*/  IMAD R55, R0, R8, R55 ;  /* 0x0000000800377224 */ /* 0x000fc400078e0237 */
[----:B------:R-:W-:-:S04]  /*5950*/  IMAD.HI.U32 R8, R4, R49, RZ ;  /* 0x0000003104087227 */ /* 0x000fc800078e00ff */
[--C-:B------:R-:W-:Y:S01]  /*5960*/  @!P4 IMAD.IADD R145, R145, 0x1, -R0.reuse ;  /* 0x000000019191c824 */ /* 0x100fe200078e0a00 */
[----:B------:R-:W-:Y:S01]  /*5970*/  IADD3 R8, -R8, RZ, RZ ;  /* 0x000000ff08087210 */ /* 0x000fe20007ffe1ff */
[--C-:B------:R-:W-:Y:S01]  /*5980*/  @!P0 IMAD.IADD R61, R61, 0x1, -R0.reuse ;  /* 0x000000013d3d8824 */ /* 0x100fe200078e0a00 */
[C---:B------:R-:W-:Y:S01]  /*5990*/  ISETP.GT.U32.AND P0, PT, R0.reuse, R147, PT ;  /* 0x000000930000720c */ /* 0x040fe20003f04070 */
[----:B------:R-:W-:Y:S01]  /*59a0*/  @!P5 IMAD.IADD R57, R57, 0x1, -R0 ;  /* 0x000000013939d824 */ /* 0x000fe200078e0a00 */
[----:B------:R-:W-:Y:S01]  /*59b0*/  ISETP.GT.U32.AND P5, PT, R0, R53, PT ;  /* 0x000000350000720c */ /* 0x000fe20003fa4070 */
[----:B------:R-:W-:Y:S01]  /*59c0*/  IMAD.HI.U32 R6, R4, R51, RZ ;  /* 0x0000003304067227 */ /* 0x000fe200078e00ff */
[----:B------:R-:W-:-:S03]  /*59d0*/  ISETP.GT.U32.AND P4, PT, R0, R145, PT ;  /* 0x000000910000720c */ /* 0x000fc60003f84070 */
[----:B------:R-:W-:Y:S02]  /*59e0*/  IMAD R49, R0, R8, R49 ;  /* 0x0000000800317224 */ /* 0x000fe400078e0231 */
[----:B------:R-:W-:-:S04]  /*59f0*/  IMAD.HI.U32 R12, R4, R149, RZ ;  /* 0x00000095040c7227 */ /* 0x000fc800078e00ff */
[--C-:B------:R-:W-:Y:S02]  /*5a00*/  @!P0 IMAD.IADD R147, R147, 0x1, -R0.reuse ;  /* 0x0000000193938824 */ /* 0x100fe400078e0a00 */
[----:B------:R-:W-:Y:S02]  /*5a10*/  @!P5 IMAD.IADD R53, R53, 0x1, -R0 ;  /* 0x000000013535d824 */ /* 0x000fe400078e0a00 */
[----:B------:R-:W-:Y:S01]  /*5a20*/  IMAD.MOV R6, RZ, RZ, -R6 ;  /* 0x000000ffff067224 */ /* 0x000fe200078e0a06 */
[C---:B------:R-:W-:Y:S01]  /*5a30*/  ISETP.GT.U32.AND P5, PT, R0.reuse, R147, PT ;  /* 0x000000930000720c */ /* 0x040fe20003fa4070 */
[----:B------:R-:W-:Y:S02]  /*5a40*/  IMAD.MOV R12, RZ, RZ, -R12 ;  /* 0x000000ffff0c7224 */ /* 0x000fe400078e0a0c */
[----:B------:R-:W-:Y:S02]  /*5a50*/  IMAD R51, R0, R6, R51 ;  /* 0x0000000600337224 */ /* 0x000fe400078e0233 */
[----:B------:R-:W-:-:S04]  /*5a60*/  IMAD.HI.U32 R6, R4, R43, RZ ;  /* 0x0000002b04067227 */ /* 0x000fc800078e00ff */
[--C-:B------:R-:W-:Y:S01]  /*5a70*/  @!P4 IMAD.IADD R145, R145, 0x1, -R0.reuse ;  /* 0x000000019191c824 */ /* 0x100fe200078e0a00 */
[C---:B------:R-:W-:Y:S01]  /*5a80*/  ISETP.GT.U32.AND P4, PT, R0.reuse, R55, PT ;  /* 0x000000370000720c */ /* 0x040fe20003f84070 */
[C---:B------:R-:W-:Y:S02]  /*5a90*/  IMAD R149, R0.reuse, R12, R149 ;  /* 0x0000000c00957224 */ /* 0x040fe400078e0295 */
[----:B------:R-:W-:Y:S01]  /*5aa0*/  @!P5 IMAD.IADD R147, R147, 0x1, -R0 ;  /* 0x000000019393d824 */ /* 0x000fe200078e0a00 */
[----:B------:R-:W-:Y:S01]  /*5ab0*/  ISETP.GT.U32.AND P5, PT, R0, R49, PT ;  /* 0x000000310000720c */ /* 0x000fe20003fa4070 */
[----:B------:R-:W-:Y:S02]  /*5ac0*/  IMAD.MOV R12, RZ, RZ, -R6 ;  /* 0x000000ffff0c7224 */ /* 0x000fe400078e0a06 */
[----:B------:R-:W-:-:S04]  /*5ad0*/  IMAD.HI.U32 R6, R4, R41, RZ ;  /* 0x0000002904067227 */ /* 0x000fc800078e00ff */
[----:B------:R-:W-:Y:S01]  /*5ae0*/  IMAD R43, R0, R12, R43 ;  /* 0x0000000c002b7224 */ /* 0x000fe200078e022b */
[----:B------:R-:W-:Y:S01]  /*5af0*/  IADD3 R6, -R6, RZ, RZ ;  /* 0x000000ff06067210 */ /* 0x000fe20007ffe1ff */
[----:B------:R-:W-:Y:S01]  /*5b00*/  @!P1 IMAD.MOV R59, RZ, RZ, -R59 ;  /* 0x000000ffff3b9224 */ /* 0x000fe200078e0a3b */
[C---:B------:R-:W-:Y:S01]  /*5b10*/  ISETP.GT.U32.AND P1, PT, R0.reuse, R53, PT ;  /* 0x000000350000720c */ /* 0x040fe20003f24070 */
[--C-:B------:R-:W-:Y:S01]  /*5b20*/  @!P4 IMAD.IADD R55, R55, 0x1, -R0.reuse ;  /* 0x000000013737c824 */ /* 0x100fe200078e0a00 */
[----:B------:R-:W-:Y:S01]  /*5b30*/  ISETP.GE.AND P4, PT, R13, RZ, PT ;  /* 0x000000ff0d00720c */ /* 0x000fe20003f86270 */
[----:B------:R-:W-:Y:S01]  /*5b40*/  @!P5 IMAD.IADD R49, R49, 0x1, -R0 ;  /* 0x000000013131d824 */ /* 0x000fe200078e0a00 */
[C---:B------:R-:W-:Y:S01]  /*5b50*/  ISETP.GT.U32.AND P5, PT, R0.reuse, R43, PT ;  /* 0x0000002b0000720c */ /* 0x040fe20003fa4070 */
[C---:B------:R-:W-:Y:S01]  /*5b60*/  IMAD R41, R0.reuse, R6, R41 ;  /* 0x0000000600297224 */ /* 0x040fe200078e0229 */
[----:B------:R-:W-:Y:S01]  /*5b70*/  ISETP.GT.U32.AND P0, PT, R0, R55, PT ;  /* 0x000000370000720c */ /* 0x000fe20003f04070 */
[----:B------:R-:W-:Y:S01]  /*5b80*/  IMAD.HI.U32 R8, R4, R31, RZ ;  /* 0x0000001f04087227 */ /* 0x000fe200078e00ff */
[----:B------:R-:W-:-:S03]  /*5b90*/  LOP3.LUT R13, R2, 0x4, RZ, 0xfc, !PT ;  /* 0x00000004020d7812 */ /* 0x000fc600078efcff */
[----:B------:R-:W-:Y:S02]  /*5ba0*/  IMAD.MOV R8, RZ, RZ, -R8 ;  /* 0x000000ffff087224 */ /* 0x000fe400078e0a08 */
[--C-:B------:R-:W-:Y:S01]  /*5bb0*/  @!P1 IMAD.IADD R53, R53, 0x1, -R0.reuse ;  /* 0x0000000135359824 */ /* 0x100fe200078e0a00 */
[C---:B------:R-:W-:Y:S01]  /*5bc0*/  ISETP.GT.U32.AND P1, PT, R0.reuse, R149, PT ;  /* 0x000000950000720c */ /* 0x040fe20003f24070 */
[C---:B------:R-:W-:Y:S02]  /*5bd0*/  IMAD R31, R0.reuse, R8, R31 ;  /* 0x00000008001f7224 */ /* 0x040fe400078e021f */
[--C-:B------:R-:W-:Y:S01]  /*5be0*/  @!P5 IMAD.IADD R43, R43, 0x1, -R0.reuse ;  /* 0x000000012b2bd824 */ /* 0x100fe200078e0a00 */
[C---:B------:R-:W-:Y:S01]  /*5bf0*/  ISETP.GT.U32.AND P5, PT, R0.reuse, R41, PT ;  /* 0x000000290000720c */ /* 0x040fe20003fa4070 */
[----:B------:R-:W-:Y:S01]  /*5c00*/  @!P0 IMAD.IADD R55, R55, 0x1, -R0 ;  /* 0x0000000137378824 */ /* 0x000fe200078e0a00 */
[----:B------:R-:W-:Y:S01]  /*5c10*/  ISETP.GT.U32.AND P0, PT, R0, R51, PT ;  /* 0x000000330000720c */ /* 0x000fe20003f04070 */
[----:B------:R-:W-:-:S02]  /*5c20*/  @!P2 IMAD.MOV R145, RZ, RZ, -R145 ;  /* 0x000000ffff91a224 */ /* 0x000fc400078e0a91 */
[----:B------:R-:W-:Y:S01]  /*5c30*/  @!P3 IMAD.MOV R61, RZ, RZ, -R61 ;  /* 0x000000ffff3db224 */ /* 0x000fe200078e0a3d */
[----:B------:R-:W-:Y:S01]  /*5c40*/  ISETP.GT.U32.AND P3, PT, R0, R49, PT ;  /* 0x000000310000720c */ /* 0x000fe20003f64070 */
[----:B------:R-:W-:-:S04]  /*5c50*/  IMAD.HI.U32 R6, R4, R25, RZ ;  /* 0x0000001904067227 */ /* 0x000fc800078e00ff */
[--C-:B------:R-:W-:Y:S01]  /*5c60*/  @!P1 IMAD.IADD R149, R149, 0x1, -R0.reuse ;  /* 0x0000000195959824 */ /* 0x100fe200078e0a00 */
[----:B------:R-:W-:Y:S01]  /*5c70*/  ISETP.GE.AND P1, PT, R18, RZ, PT ;  /* 0x000000ff1200720c */ /* 0x000fe20003f26270 */
[--C-:B------:R-:W-:Y:S01]  /*5c80*/  @!P5 IMAD.IADD R41, R41, 0x1, -R0.reuse ;  /* 0x000000012929d824 */ /* 0x100fe200078e0a00 */
[----:B------:R-:W-:Y:S01]  /*5c90*/  ISETP.GT.U32.AND P5, PT, R0, R31, PT ;  /* 0x0000001f0000720c */ /* 0x000fe20003fa4070 */
[----:B------:R-:W-:Y:S01]  /*5ca0*/  @!P0 IMAD.IADD R51, R51, 0x1, -R0 ;  /* 0x0000000133338824 */ /* 0x000fe200078e0a00 */
[----:B------:R-:W-:Y:S01]  /*5cb0*/  LOP3.LUT R18, R2, 0x14, RZ, 0xfc, !PT ;  /* 0x0000001402127812 */ /* 0x000fe200078efcff */
[----:B------:R-:W-:Y:S01]  /*5cc0*/  IMAD.HI.U32 R12, R4, R151, RZ ;  /* 0x00000097040c7227 */ /* 0x000fe200078e00ff */
[----:B------:R-:W-:Y:S02]  /*5cd0*/  ISETP.GE.AND P0, PT, R14, RZ, PT ;  /* 0x000000ff0e00720c */ /* 0x000fe40003f06270 */
[----:B------:R-:W-:Y:S01]  /*5ce0*/  IABS R37, R18 ;  /* 0x0000001200257213 */ /* 0x000fe20000000000 */
[----:B------:R-:W-:Y:S01]  /*5cf0*/  IMAD.HI.U32 R8, R4, R19, RZ ;  /* 0x0000001304087227 */ /* 0x000fe200078e00ff */
[----:B------:R-:W-:-:S02]  /*5d00*/  ISETP.GT.U32.AND P2, PT, R0, R51, PT ;  /* 0x000000330000720c */ /* 0x000fc40003f44070 */
[----:B------:R-:W-:Y:S01]  /*5d10*/  IABS R14, R13 ;  /* 0x0000000d000e7213 */ /* 0x000fe20000000000 */
[----:B------:R-:W-:Y:S02]  /*5d20*/  IMAD.HI.U32 R2, R4, R37, RZ ;  /* 0x0000002504027227 */ /* 0x000fe400078e00ff */
[----:B------:R-:W-:Y:S02]  /*5d30*/  @!P5 IADD3 R31, R31, -R0, RZ ;  /* 0x800000001f1fd210 */ /* 0x000fe40007ffe0ff */
[----:B------:R-:W-:Y:S01]  /*5d40*/  ISETP.GT.U32.AND P5, PT, R0, R149, PT ;  /* 0x000000950000720c */ /* 0x000fe20003fa4070 */
[----:B------:R-:W-:Y:S02]  /*5d50*/  IMAD.MOV R2, RZ, RZ, -R2 ;  /* 0x000000ffff027224 */ /* 0x000fe400078e0a02 */
[----:B------:R-:W-:Y:S02]  /*5d60*/  IMAD.MOV R6, RZ, RZ, -R6 ;  /* 0x000000ffff067224 */ /* 0x000fe400078e0a06 */
[----:B------:R-:W-:-:S02]  /*5d70*/  IMAD.MOV R12, RZ, RZ, -R12 ;  /* 0x000000ffff0c7224 */ /* 0x000fc400078e0a0c */
[----:B------:R-:W-:Y:S02]  /*5d80*/  IMAD.MOV R8, RZ, RZ, -R8 ;  /* 0x000000ffff087224 */ /* 0x000fe400078e0a08 */
[C---:B------:R-:W-:Y:S02]  /*5d90*/  IMAD R37, R0.reuse, R2, R37 ;  /* 0x0000000200257224 */ /* 0x040fe400078e0225 */
[C---:B------:R-:W-:Y:S02]  /*5da0*/  IMAD R25, R0.reuse, R6, R25 ;  /* 0x0000000600197224 */ /* 0x040fe400078e0219 */
[C---:B------:R-:W-:Y:S02]  /*5db0*/  IMAD R151, R0.reuse, R12, R151 ;  /* 0x0000000c00977224 */ /* 0x040fe400078e0297 */
[C---:B------:R-:W-:Y:S02]  /*5dc0*/  IMAD R19, R0.reuse, R8, R19 ;  /* 0x0000000800137224 */ /* 0x040fe400078e0213 */
[----:B------:R-:W-:Y:S01]  /*5dd0*/  @!P4 IMAD.MOV R55, RZ, RZ, -R55 ;  /* 0x000000ffff37c224 */ /* 0x000fe200078e0a37 */
[----:B------:R-:W-:Y:S01]  /*5de0*/  ISETP.GT.U32.AND P4, PT, R0, R43, PT ;  /* 0x0000002b0000720c */ /* 0x000fe20003f84070 */
[----:B------:R-:W-:-:S04]  /*5df0*/  IMAD.HI.U32 R12, R4, R153, RZ ;  /* 0x00000099040c7227 */ /* 0x000fc800078e00ff */
[----:B------:R-:W-:Y:S01]  /*5e00*/  @!P0 IMAD.MOV R147, RZ, RZ, -R147 ;  /* 0x000000ffff938224 */ /* 0x000fe200078e0a93 */
[C---:B------:R-:W-:Y:S01]  /*5e10*/  ISETP.GT.U32.AND P0, PT, R0.reuse, R31, PT ;  /* 0x0000001f0000720c */ /* 0x040fe20003f04070 */
[--C-:B------:R-:W-:Y:S01]  /*5e20*/  @!P2 IMAD.IADD R51, R51, 0x1, -R0.reuse ;  /* 0x000000013333a824 */ /* 0x100fe200078e0a00 */
[C---:B------:R-:W-:Y:S01]  /*5e30*/  ISETP.GT.U32.AND P2, PT, R0.reuse, R37, PT ;  /* 0x000000250000720c */ /* 0x040fe20003f44070 */
[--C-:B------:R-:W-:Y:S01]  /*5e40*/  @!P3 IMAD.IADD R49, R49, 0x1, -R0.reuse ;  /* 0x000000013131b824 */ /* 0x100fe200078e0a00 */
[C---:B------:R-:W-:Y:S01]  /*5e50*/  ISETP.GT.U32.AND P3, PT, R0.reuse, R25, PT ;  /* 0x000000190000720c */ /* 0x040fe20003f64070 */
[----:B------:R-:W-:Y:S01]  /*5e60*/  @!P1 IMAD.MOV R53, RZ, RZ, -R53 ;  /* 0x000000ffff359224 */ /* 0x000fe200078e0a35 */
[C---:B------:R-:W-:Y:S01]  /*5e70*/  ISETP.GT.U32.AND P1, PT, R0.reuse, R151, PT ;  /* 0x000000970000720c */ /* 0x040fe20003f24070 */
[----:B------:R-:W-:Y:S01]  /*5e80*/  @!P5 IMAD.IADD R149, R149, 0x1, -R0 ;  /* 0x000000019595d824 */ /* 0x000fe200078e0a00 */
[----:B------:R-:W-:Y:S01]  /*5e90*/  ISETP.GT.U32.AND P5, PT, R0, R19, PT ;  /* 0x000000130000720c */ /* 0x000fe20003fa4070 */
[----:B------:R-:W-:-:S02]  /*5ea0*/  IMAD.MOV R12, RZ, RZ, -R12 ;  /* 0x000000ffff0c7224 */ /* 0x000fc400078e0a0c */
[----:B------:R-:W-:Y:S01]  /*5eb0*/  @!P6 IMAD.MOV R57, RZ, RZ, -R57 ;  /* 0x000000ffff39e224 */ /* 0x000fe200078e0a39 */
[----:B------:R-:W-:Y:S01]  /*5ec0*/  ISETP.GT.U32.AND P6, PT, R0, R41, PT ;  /* 0x000000290000720c */ /* 0x000fe20003fc4070 */
[----:B------:R-:W-:Y:S01]  /*5ed0*/  IMAD.HI.U32 R4, R4, R14, RZ ;  /* 0x0000000e04047227 */ /* 0x000fe200078e00ff */
[----:B------:R-:W-:Y:S02]  /*5ee0*/  @!P0 IADD3 R31, R31, -R0, RZ ;  /* 0x800000001f1f8210 */ /* 0x000fe40007ffe0ff */
[----:B------:R-:W-:Y:S01]  /*5ef0*/  ISETP.GE.AND P0, PT, R20, RZ, PT ;  /* 0x000000ff1400720c */ /* 0x000fe20003f06270 */
[C---:B------:R-:W-:Y:S02]  /*5f00*/  IMAD R153, R0.reuse, R12, R153 ;  /* 0x0000000c00997224 */ /* 0x040fe400078e0299 */
[----:B------:R-:W-:Y:S02]  /*5f10*/  IMAD.MOV R4, RZ, RZ, -R4 ;  /* 0x000000ffff047224 */ /* 0x000fe400078e0a04 */
[----:B------:R-:W-:Y:S01]  /*5f20*/  @!P4 IMAD.IADD R43, R43, 0x1, -R0 ;  /* 0x000000012b2bc824 */ /* 0x000fe200078e0a00 */
[C---:B------:R-:W-:Y:S01]  /*5f30*/  ISETP.GT.U32.AND P4, PT, R0.reuse, R153, PT ;  /* 0x000000990000720c */ /* 0x040fe20003f84070 */
[----:B------:R-:W-:Y:S01]  /*5f40*/  IMAD R2, R0, R4, R14 ;  /* 0x0000000400027224 */ /* 0x000fe200078e020e */
[----:B------:R-:W-:Y:S01]  /*5f50*/  LOP3.LUT R4, R52, 0x100, RZ, 0xc0, !PT ;  /* 0x0000010034047812 */ /* 0x000fe200078ec0ff */
[--C-:B------:R-:W-:Y:S01]  /*5f60*/  @!P2 IMAD.IADD R37, R37, 0x1, -R0.reuse ;  /* 0x000000012525a824 */ /* 0x100fe200078e0a00 */
[----:B------:R-:W-:Y:S01]  /*5f70*/  ISETP.GE.AND P2, PT, R24, RZ, PT ;  /* 0x000000ff1800720c */ /* 0x000fe20003f46270 */
[--C-:B------:R-:W-:Y:S01]  /*5f80*/  @!P3 IMAD.IADD R25, R25, 0x1, -R0.reuse ;  /* 0x000000011919b824 */ /* 0x100fe200078e0a00 */
[----:B------:R-:W-:Y:S01]  /*5f90*/  ISETP.GE.AND P3, PT, R26, RZ, PT ;  /* 0x000000ff1a00720c */ /* 0x000fe20003f66270 */
[--C-:B------:R-:W-:Y:S01]  /*5fa0*/  @!P1 IMAD.IADD R151, R151, 0x1, -R0.reuse ;  /* 0x0000000197979824 */ /* 0x100fe200078e0a00 */
[----:B------:R-:W-:Y:S01]  /*5fb0*/  ISETP.GE.AND P1, PT, R22, RZ, PT ;  /* 0x000000ff1600720c */ /* 0x000fe20003f26270 */
[--C-:B------:R-:W-:Y:S01]  /*5fc0*/  @!P5 IMAD.IADD R19, R19, 0x1, -R0.reuse ;  /* 0x000000011313d824 */ /* 0x100fe200078e0a00 */
[----:B------:R-:W-:Y:S01]  /*5fd0*/  ISETP.GE.AND P5, PT, R28, RZ, PT ;  /* 0x000000ff1c00720c */ /* 0x000fe20003fa6270 */
[--C-:B------:R-:W-:Y:S01]  /*5fe0*/  @!P6 IMAD.IADD R41, R41, 0x1, -R0.reuse ;  /* 0x000000012929e824 */ /* 0x100fe200078e0a00 */
[----:B------:R-:W-:Y:S01]  /*5ff0*/  ISETP.GT.U32.AND P6, PT, R0, R2, PT ;  /* 0x000000020000720c */ /* 0x000fe20003fc4070 */
[--C-:B------:R-:W-:Y:S01]  /*6000*/  @!P4 IMAD.IADD R153, R153, 0x1, -R0.reuse ;  /* 0x000000019999c824 */ /* 0x100fe200078e0a00 */
[----:B------:R-:W-:Y:S01]  /*6010*/  ISETP.GE.AND P4, PT, R30, RZ, PT ;  /* 0x000000ff1e00720c */ /* 0x000fe20003f86270 */
[----:B------:R-:W-:Y:S01]  /*6020*/  @!P0 IMAD.MOV R51, RZ, RZ, -R51 ;  /* 0x000000ffff338224 */ /* 0x000fe200078e0a33 */
[C---:B------:R-:W-:Y:S01]  /*6030*/  ISETP.GT.U32.AND P0, PT, R0.reuse, R151, PT ;  /* 0x000000970000720c */ /* 0x040fe20003f04070 */
[----:B------:R-:W-:Y:S01]  /*6040*/  @!P2 IMAD.MOV R149, RZ, RZ, -R149 ;  /* 0x000000ffff95a224 */ /* 0x000fe200078e0a95 */
[C---:B------:R-:W-:Y:S01]  /*6050*/  ISETP.GT.U32.AND P2, PT, R0.reuse, R25, PT ;  /* 0x000000190000720c */ /* 0x040fe20003f44070 */
[----:B------:R-:W-:Y:S01]  /*6060*/  @!P3 IMAD.MOV R43, RZ, RZ, -R43 ;  /* 0x000000ffff2bb224 */ /* 0x000fe200078e0a2b */
[C---:B------:R-:W-:Y:S01]  /*6070*/  ISETP.GT.U32.AND P3, PT, R0.reuse, R19, PT ;  /* 0x000000130000720c */ /* 0x040fe20003f64070 */
[----:B------:R-:W-:Y:S01]  /*6080*/  @!P1 IMAD.MOV R49, RZ, RZ, -R49 ;  /* 0x000000ffff319224 */ /* 0x000fe200078e0a31 */
[C---:B------:R-:W-:Y:S01]  /*6090*/  ISETP.GT.U32.AND P1, PT, R0.reuse, R37, PT ;  /* 0x000000250000720c */ /* 0x040fe20003f24070 */
[----:B------:R-:W-:Y:S01]  /*60a0*/  @!P5 IMAD.MOV R41, RZ, RZ, -R41 ;  /* 0x000000ffff29d224 */ /* 0x000fe200078e0a29 */
[----:B------:R-:W-:Y:S01]  /*60b0*/  ISETP.GT.U32.AND P5, PT, R0, R153, PT ;  /* 0x000000990000720c */ /* 0x000fe20003fa4070 */
[--C-:B------:R-:W-:Y:S01]  /*60c0*/  @!P6 IMAD.IADD R2, R2, 0x1, -R0.reuse ;  /* 0x000000010202e824 */ /* 0x100fe200078e0a00 */
[----:B------:R-:W-:Y:S01]  /*60d0*/  LOP3.LUT R22, R7, 0x60, RZ, 0xc0, !PT ;  /* 0x0000006007167812 */ /* 0x000fe200078ec0ff */
[----:B------:R-:W-:Y:S01]  /*60e0*/  IMAD.IADD R47, R4, 0x1, R47 ;  /* 0x00000001042f7824 */ /* 0x000fe200078e022f */
[----:B------:R-:W-:Y:S01]  /*60f0*/  @!P4 IADD3 R31, -R31, RZ, RZ ;  /* 0x000000ff1f1fc210 */ /* 0x000fe20007ffe1ff */
[--C-:B------:R-:W-:Y:S01]  /*6100*/  @!P0 IMAD.IADD R151, R151, 0x1, -R0.reuse ;  /* 0x0000000197978824 */ /* 0x100fe200078e0a00 */
[----:B------:R-:W-:Y:S01]  /*6110*/  ISETP.GT.U32.AND P6, PT, R0, R2, PT ;  /* 0x000000020000720c */ /* 0x000fe20003fc4070 */
[--C-:B------:R-:W-:Y:S01]  /*6120*/  @!P2 IMAD.IADD R25, R25, 0x1, -R0.reuse ;  /* 0x000000011919a824 */ /* 0x100fe200078e0a00 */
[----:B------:R-:W-:Y:S01]  /*6130*/  ISETP.GE.AND P4, PT, R32, RZ, PT ;  /* 0x000000ff2000720c */ /* 0x000fe20003f86270 */
[--C-:B------:R-:W-:Y:S01]  /*6140*/  @!P3 IMAD.IADD R19, R19, 0x1, -R0.reuse ;  /* 0x000000011313b824 */ /* 0x100fe200078e0a00 */
[----:B------:R-:W-:Y:S01]  /*6150*/  ISETP.GE.AND P0, PT, R18, RZ, PT ;  /* 0x000000ff1200720c */ /* 0x000fe20003f06270 */
[--C-:B------:R-:W-:Y:S01]  /*6160*/  @!P1 IMAD.IADD R37, R37, 0x1, -R0.reuse ;  /* 0x0000000125259824 */ /* 0x100fe200078e0a00 */
[----:B------:R-:W-:Y:S01]  /*6170*/  ISETP.GE.AND P2, PT, R36, RZ, PT ;  /* 0x000000ff2400720c */ /* 0x000fe20003f46270 */
[----:B------:R-:W-:Y:S01]  /*6180*/  @!P5 IMAD.IADD R153, R153, 0x1, -R0 ;  /* 0x000000019999d824 */ /* 0x000fe200078e0a00 */
[----:B------:R-:W-:Y:S01]  /*6190*/  ISETP.GE.AND P3, PT, R38, RZ, PT ;  /* 0x000000ff2600720c */ /* 0x000fe20003f66270 */
[----:B------:R0:W-:Y:S01]  /*61a0*/  STL [R1+0x114], R22 ;  /* 0x0001141601007387 */ /* 0x0001e20000100800 */
[----:B------:R-:W-:-:S02]  /*61b0*/  ISETP.GE.AND P1, PT, R34, RZ, PT ;  /* 0x000000ff2200720c */ /* 0x000fc40003f26270 */
[----:B------:R-:W-:Y:S01]  /*61c0*/  ISETP.GE.AND P5, PT, R13, RZ, PT ;  /* 0x000000ff0d00720c */ /* 0x000fe20003fa6270 */
[----:B------:R-:W-:Y:S01]  /*61d0*/  @!P6 IMAD.IADD R2, R2, 0x1, -R0 ;  /* 0x000000010202e824 */ /* 0x000fe200078e0a00 */
[----:B------:R-:W-:Y:S01]  /*61e0*/  ISETP.NE.AND P6, PT, RZ, c[0x0][0x17c], PT ;  /* 0x00005f00ff007a0c */ /* 0x000fe20003fc5270 */
[----:B------:R-:W-:Y:S02]  /*61f0*/  @!P4 IMAD.MOV R151, RZ, RZ, -R151 ;  /* 0x000000ffff97c224 */ /* 0x000fe400078e0a97 */
[----:B------:R-:W-:Y:S01]  /*6200*/  IMAD.MOV.U32 R13, RZ, RZ, R2 ;  /* 0x000000ffff0d7224 */ /* 0x000fe200078e0002 */
[C---:B------:R-:W-:Y:S01]  /*6210*/  SEL R114, R244.reuse, R139, !P6 ;  /* 0x0000008bf4727207 */ /* 0x040fe20007000000 */
[----:B------:R-:W-:Y:S01]  /*6220*/  @!P0 IMAD.MOV R37, RZ, RZ, -R37 ;  /* 0x000000ffff258224 */ /* 0x000fe200078e0a25 */
[C---:B------:R-:W-:Y:S01]  /*6230*/  SEL R36, R244.reuse, R5, !P6 ;  /* 0x00000005f4247207 */ /* 0x040fe20007000000 */
[----:B------:R-:W-:Y:S01]  /*6240*/  @!P2 IMAD.MOV R19, RZ, RZ, -R19 ;  /* 0x000000ffff13a224 */ /* 0x000fe200078e0a13 */
[C---:B------:R-:W-:Y:S01]  /*6250*/  SEL R139, R244.reuse, R10, !P6 ;  /* 0x0000000af48b7207 */ /* 0x040fe20007000000 */
[----:B------:R-:W-:Y:S01]  /*6260*/  @!P3 IMAD.MOV R153, RZ, RZ, -R153 ;  /* 0x000000ffff99b224 */ /* 0x000fe200078e0a99 */
[----:B------:R-:W-:Y:S01]  /*6270*/  @!P1 IADD3 R25, -R25, RZ, RZ ;  /* 0x000000ff19199210 */ /* 0x000fe20007ffe1ff */
[----:B------:R-:W-:Y:S01]  /*6280*/  @!P5 IMAD.MOV R13, RZ, RZ, -R13 ;  /* 0x000000ffff0dd224 */ /* 0x000fe200078e0a0d */
[----:B------:R-:W-:Y:S01]  /*6290*/  SEL R5, R244, R91, !P6 ;  /* 0x0000005bf4057207 */ /* 0x000fe20007000000 */
[----:B------:R-:W-:Y:S01]  /*62a0*/  IMAD R10, R48, c[0x0][0x188], RZ ;  /* 0x00006200300a7a24 */ /* 0x000fe200078e02ff */
[----:B------:R-:W-:Y:S01]  /*62b0*/  SEL R91, R244, R101, !P6 ;  /* 0x00000065f45b7207 */ /* 0x000fe20007000000 */
[----:B------:R-:W-:Y:S01]  /*62c0*/  IMAD R36, R36, c[0x0][0x190], RZ ;  /* 0x0000640024247a24 */ /* 0x000fe200078e02ff */
[C---:B------:R-:W-:Y:S01]  /*62d0*/  SEL R94, R244.reuse, R103, !P6 ;  /* 0x00000067f45e7207 */ /* 0x040fe20007000000 */
[----:B------:R-:W-:Y:S01]  /*62e0*/  IMAD R5, R5, c[0x0][0x190], RZ ;  /* 0x0000640005057a24 */ /* 0x000fe200078e02ff */
[C---:B------:R-:W-:Y:S01]  /*62f0*/  SEL R101, R244.reuse, R107, !P6 ;  /* 0x0000006bf4657207 */ /* 0x040fe20007000000 */
        /* <DEDUP_REMOVED lines=23> */
[C---:B------:R-:W-:Y:S01]  /*6470*/  SEL R109, R244.reuse, R119, !P6 ;  /* 0x00000077f46d7207 */ /* 0x040fe20007000000 */
[----:B------:R-:W-:Y:S01]  /*6480*/  IMAD R107, R107, c[0x0][0x190], RZ ;  /* 0x000064006b6b7a24 */ /* 0x000fe200078e02ff */
[----:B------:R-:W-:Y:S01]  /*6490*/  SEL R156, R244, R121, !P6 ;  /* 0x00000079f49c7207 */ /* 0x000fe20007000000 */
        /* <DEDUP_REMOVED lines=217> */
[----:B------:R-:W-:Y:S01]  /*7230*/  LEA R7, P2, R10, c[0x0][0x160], 0x1 ;  /* 0x000058000a077a11 */ /* 0x000fe200078408ff */
[----:B------:R-:W-:Y:S01]  /*7240*/  IMAD R242, R242, c[0x0][0x190], RZ ;  /* 0x00006400f2f27a24 */ /* 0x000fe200078e02ff */
[----:B------:R-:W-:Y:S01]  /*7250*/  LEA R28, P3, R16, c[0x0][0x160], 0x1 ;  /* 0x00005800101c7a11 */ /* 0x000fe200078608ff */
[----:B------:R-:W-:Y:S01]  /*7260*/  IMAD R150, R150, c[0x0][0x190], RZ ;  /* 0x0000640096967a24 */ /* 0x000fe200078e02ff */
[----:B0-----:R-:W-:Y:S01]  /*7270*/  LEA R22, P4, R19, c[0x0][0x160], 0x1 ;  /* 0x0000580013167a11 */ /* 0x001fe200078808ff */
[----:B------:R0:W-:Y:S01]  /*7280*/  STL [R1+0xf0], R7 ;  /* 0x0000f00701007387 */ /* 0x0001e20000100800 */
[----:B------:R-:W-:Y:S01]  /*7290*/  ISETP.GE.AND P1, PT, R50, RZ, PT ;  /* 0x000000ff3200720c */ /* 0x000fe20003f26270 */
[----:B------:R-:W-:Y:S01]  /*72a0*/  IMAD R244, R244, c[0x0][0x190], RZ ;  /* 0x00006400f4f47a24 */ /* 0x000fe200078e02ff */
[----:B------:R-:W-:Y:S01]  /*72b0*/  LEA.HI.X.SX32 R10, R10, c[0x0][0x164], 0x1, P2 ;  /* 0x000059000a0a7a11 */ /* 0x000fe200010f0eff */
[----:B------:R-:W-:Y:S01]  /*72c0*/  STL [R1+0xf8], R28 ;  /* 0x0000f81c01007387 */ /* 0x000fe20000100800 */
[----:B------:R-:W-:Y:S01]  /*72d0*/  ISETP.NE.AND P0, PT, RZ, c[0x0][0x178], PT ;  /* 0x00005e00ff007a0c */ /* 0x000fe20003f05270 */
[----:B------:R-:W-:Y:S01]  /*72e0*/  IMAD R245, R245, c[0x0][0x190], RZ ;  /* 0x00006400f5f57a24 */ /* 0x000fe200078e02ff */
[----:B------:R-:W-:Y:S01]  /*72f0*/  LOP3.LUT R25, R40, 0x3f, RZ, 0xc0, !PT ;  /* 0x0000003f28197812 */ /* 0x000fe200078ec0ff */
[----:B------:R-:W-:Y:S01]  /*7300*/  STL [R1+0x100], R22 ;  /* 0x0001001601007387 */ /* 0x000fe20000100800 */
[----:B------:R-:W-:Y:S01]  /*7310*/  LEA R41, P2, R35, c[0x0][0x168], 0x1 ;  /* 0x00005a0023297a11 */ /* 0x000fe200078408ff */
[----:B------:R-:W-:Y:S01]  /*7320*/  IMAD R38, R38, c[0x0][0x190], RZ ;  /* 0x0000640026267a24 */ /* 0x000fe200078e02ff */
[----:B0-----:R-:W-:Y:S01]  /*7330*/  LEA R7, P5, R13, c[0x0][0x160], 0x1 ;  /* 0x000058000d077a11 */ /* 0x001fe200078a08ff */
[----:B------:R-:W-:Y:S01]  /*7340*/  IMAD R43, R25, c[0x0][0x18c], RZ ;  /* 0x00006300192b7a24 */ /* 0x000fe200078e02ff */
[----:B------:R-:W-:Y:S01]  /*7350*/  LEA.HI.X.SX32 R35, R35, c[0x0][0x16c], 0x1, P2 ;  /* 0x00005b0023237a11 */ /* 0x000fe200010f0eff */
[----:B------:R-:W-:Y:S01]  /*7360*/  @!P1 IMAD.MOV R92, RZ, RZ, -R92 ;  /* 0x000000ffff5c9224 */ /* 0x000fe200078e0a5c */
[C---:B------:R-:W-:Y:S01]  /*7370*/  LEA R248, P1, R33.reuse, c[0x0][0x168], 0x1 ;  /* 0x00005a0021f87a11 */ /* 0x040fe200078208ff */
[----:B------:R0:W-:Y:S01]  /*7380*/  STL [R1+0x108], R7 ;  /* 0x0001080701007387 */ /* 0x0001e20000100800 */
[----:B------:R-:W-:Y:S01]  /*7390*/  LEA R34, P2, R26, c[0x0][0x168], 0x1 ;  /* 0x00005a001a227a11 */ /* 0x000fe200078408ff */
[----:B------:R-:W-:Y:S01]  /*73a0*/  IMAD R152, R152, c[0x0][0x190], RZ ;  /* 0x0000640098987a24 */ /* 0x000fe200078e02ff */
[----:B------:R-:W-:Y:S01]  /*73b0*/  LEA.HI.X.SX32 R33, R33, c[0x0][0x16c], 0x1, P1 ;  /* 0x00005b0021217a11 */ /* 0x000fe200008f0eff */
[----:B------:R1:W-:Y:S01]  /*73c0*/  STL [R1+0xec], R10 ;  /* 0x0000ec0a01007387 */ /* 0x0003e20000100800 */
[C---:B------:R-:W-:Y:S01]  /*73d0*/  LEA R251, P1, R24.reuse, c[0x0][0x168], 0x1 ;  /* 0x00005a0018fb7a11 */ /* 0x040fe200078208ff */
[----:B------:R-:W-:Y:S01]  /*73e0*/  IMAD R153, R153, c[0x0][0x190], RZ ;  /* 0x0000640099997a24 */ /* 0x000fe200078e02ff */
[----:B------:R-:W-:Y:S01]  /*73f0*/  @!P0 LOP3.LUT R92, RZ, c[0x0][0x178], RZ, 0x33, !PT ;  /* 0x00005e00ff5c8a12 */ /* 0x000fe200078e33ff */
[----:B------:R-:W-:Y:S01]  /*7400*/  IMAD.MOV.U32 R46, RZ, RZ, c[0x0][0x18c] ;  /* 0x00006300ff2e7624 */ /* 0x000fe200078e00ff */
[----:B------:R-:W-:Y:S01]  /*7410*/  LEA.HI.X.SX32 R24, R24, c[0x0][0x16c], 0x1, P1 ;  /* 0x00005b0018187a11 */ /* 0x000fe200008f0eff */
[----:B------:R-:W-:Y:S01]  /*7420*/  CS2R R72, SRZ ;  /* 0x0000000000487805 */ /* 0x000fe2000001ff00 */
[----:B0-----:R-:W-:Y:S01]  /*7430*/  LEA.HI.X.SX32 R7, R16, c[0x0][0x164], 0x1, P3 ;  /* 0x0000590010077a11 */ /* 0x001fe200018f0eff */
[----:B------:R-:W-:Y:S01]  /*7440*/  IMAD R92, R92, c[0x0][0x184], RZ ;  /* 0x000061005c5c7a24 */ /* 0x000fe200078e02ff */
[C---:B------:R-:W-:Y:S01]  /*7450*/  LEA R247, P3, R36.reuse, c[0x0][0x168], 0x1 ;  /* 0x00005a0024f77a11 */ /* 0x040fe200078608ff */
[----:B------:R-:W-:Y:S01]  /*7460*/  CS2R R74, SRZ ;  /* 0x00000000004a7805 */ /* 0x000fe2000001ff00 */
[----:B-1----:R-:W-:Y:S01]  /*7470*/  LEA.HI.X.SX32 R10, R19, c[0x0][0x164], 0x1, P4 ;  /* 0x00005900130a7a11 */ /* 0x002fe200020f0eff */
[----:B------:R0:W-:Y:S01]  /*7480*/  STL [R1+0xf4], R7 ;  /* 0x0000f40701007387 */ /* 0x0001e20000100800 */
[----:B------:R-:W-:Y:S01]  /*7490*/  LEA.HI.X.SX32 R36, R36, c[0x0][0x16c], 0x1, P3 ;  /* 0x00005b0024247a11 */ /* 0x000fe200018f0eff */
[----:B------:R-:W-:Y:S01]  /*74a0*/  CS2R R68, SRZ ;  /* 0x0000000000447805 */ /* 0x000fe2000001ff00 */
[----:B------:R-:W-:Y:S01]  /*74b0*/  LEA R250, P3, R27, c[0x0][0x168], 0x1 ;  /* 0x00005a001bfa7a11 */ /* 0x000fe200078608ff */
[----:B------:R-:W-:Y:S01]  /*74c0*/  STL [R1+0xfc], R10 ;  /* 0x0000fc0a01007387 */ /* 0x000fe20000100800 */
[----:B------:R-:W-:Y:S01]  /*74d0*/  LEA R246, P4, R39, c[0x0][0x168], 0x1 ;  /* 0x00005a0027f67a11 */ /* 0x000fe200078808ff */
[----:B------:R-:W-:Y:S01]  /*74e0*/  CS2R R70, SRZ ;  /* 0x0000000000467805 */ /* 0x000fe2000001ff00 */
[----:B------:R-:W-:Y:S01]  /*74f0*/  LEA.HI.X.SX32 R27, R27, c[0x0][0x16c], 0x1, P3 ;  /* 0x00005b001b1b7a11 */ /* 0x000fe200018f0eff */
[----:B------:R-:W-:Y:S01]  /*7500*/  CS2R R64, SRZ ;  /* 0x0000000000407805 */ /* 0x000fe2000001ff00 */
[----:B------:R-:W-:Y:S01]  /*7510*/  LEA.HI.X.SX32 R39, R39, c[0x0][0x16c], 0x1, P4 ;  /* 0x00005b0027277a11 */ /* 0x000fe200020f0eff */
[----:B------:R-:W-:Y:S01]  /*7520*/  CS2R R66, SRZ ;  /* 0x0000000000427805 */ /* 0x000fe2000001ff00 */
[----:B0-----:R-:W-:Y:S01]  /*7530*/  LEA.HI.X.SX32 R7, R13, c[0x0][0x164], 0x1, P5 ;  /* 0x000059000d077a11 */ /* 0x001fe200028f0eff */
[----:B------:R-:W-:Y:S01]  /*7540*/  IMAD.SHL.U32 R46, R46, 0x40, RZ ;  /* 0x000000402e2e7824 */ /* 0x000fe200078e00ff */
[C---:B------:R-:W-:Y:S01]  /*7550*/  LEA R249, P5, R30.reuse, c[0x0][0x168], 0x1 ;  /* 0x00005a001ef97a11 */ /* 0x040fe200078a08ff */
[----:B------:R-:W-:Y:S01]  /*7560*/  CS2R R60, SRZ ;  /* 0x00000000003c7805 */ /* 0x000fe2000001ff00 */
[----:B------:R-:W-:Y:S01]  /*7570*/  LEA R37, P4, R29, c[0x0][0x168], 0x1 ;  /* 0x00005a001d257a11 */ /* 0x000fe200078808ff */
[----:B------:R0:W-:Y:S01]  /*7580*/  STL [R1+0x104], R7 ;  /* 0x0001040701007387 */ /* 0x0001e20000100800 */
[----:B------:R-:W-:Y:S01]  /*7590*/  LEA.HI.X.SX32 R30, R30, c[0x0][0x16c], 0x1, P5 ;  /* 0x00005b001e1e7a11 */ /* 0x000fe200028f0eff */
[----:B------:R-:W-:Y:S01]  /*75a0*/  CS2R R62, SRZ ;  /* 0x00000000003e7805 */ /* 0x000fe2000001ff00 */
[C---:B------:R-:W-:Y:S01]  /*75b0*/  LEA R252, P5, R21.reuse, c[0x0][0x168], 0x1 ;  /* 0x00005a0015fc7a11 */ /* 0x040fe200078a08ff */
[----:B------:R-:W-:Y:S01]  /*75c0*/  CS2R R56, SRZ ;  /* 0x0000000000387805 */ /* 0x000fe2000001ff00 */
[----:B------:R-:W-:Y:S01]  /*75d0*/  LEA R40, P0, R32, c[0x0][0x168], 0x1 ;  /* 0x00005a0020287a11 */ /* 0x000fe200078008ff */
[----:B------:R-:W-:Y:S01]  /*75e0*/  CS2R R58, SRZ ;  /* 0x00000000003a7805 */ /* 0x000fe2000001ff00 */
[----:B------:R-:W-:Y:S01]  /*75f0*/  LEA.HI.X.SX32 R21, R21, c[0x0][0x16c], 0x1, P5 ;  /* 0x00005b0015157a11 */ /* 0x000fe200028f0eff */
[----:B------:R-:W-:Y:S01]  /*7600*/  CS2R R52, SRZ ;  /* 0x0000000000347805 */ /* 0x000fe2000001ff00 */
[----:B------:R-:W-:Y:S01]  /*7610*/  LEA.HI.X.SX32 R29, R29, c[0x0][0x16c], 0x1, P4 ;  /* 0x00005b001d1d7a11 */ /* 0x000fe200020f0eff */
[----:B------:R-:W-:Y:S01]  /*7620*/  CS2R R54, SRZ ;  /* 0x0000000000367805 */ /* 0x000fe2000001ff00 */
[----:B0-----:R-:W-:Y:S01]  /*7630*/  LEA R7, P3, R18, c[0x0][0x168], 0x1 ;  /* 0x00005a0012077a11 */ /* 0x001fe200078608ff */
[----:B------:R-:W-:Y:S01]  /*7640*/  CS2R R50, SRZ ;  /* 0x0000000000327805 */ /* 0x000fe2000001ff00 */
[----:B------:R-:W-:Y:S01]  /*7650*/  LEA R28, P4, R20, c[0x0][0x168], 0x1 ;  /* 0x00005a00141c7a11 */ /* 0x000fe200078808ff */
[----:B------:R-:W-:Y:S01]  /*7660*/  CS2R R76, SRZ ;  /* 0x00000000004c7805 */ /* 0x000fe2000001ff00 */
[----:B------:R-:W-:Y:S01]  /*7670*/  LEA.HI.X.SX32 R18, R18, c[0x0][0x16c], 0x1, P3 ;  /* 0x00005b0012127a11 */ /* 0x000fe200018f0eff */
[----:B------:R0:W-:Y:S01]  /*7680*/  STL [R1], R7 ;  /* 0x0000000701007387 */ /* 0x0001e20000100800 */
[----:B------:R-:W-:Y:S01]  /*7690*/  LEA.HI.X.SX32 R32, R32, c[0x0][0x16c], 0x1, P0 ;  /* 0x00005b0020207a11 */ /* 0x000fe200000f0eff */
[----:B------:R-:W-:Y:S01]  /*76a0*/  CS2R R78, SRZ ;  /* 0x00000000004e7805 */ /* 0x000fe2000001ff00 */
[----:B------:R-:W-:Y:S01]  /*76b0*/  LEA R31, P0, R23, c[0x0][0x168], 0x1 ;  /* 0x00005a00171f7a11 */ /* 0x000fe200078008ff */
[----:B------:R-:W-:Y:S01]  /*76c0*/  IMAD.WIDE R92, R92, 0x2, RZ ;  /* 0x000000025c5c7825 */ /* 0x000fe200078e02ff */
[----:B------:R-:W-:-:S02]  /*76d0*/  LEA.HI.X.SX32 R20, R20, c[0x0][0x16c], 0x1, P4 ;  /* 0x00005b0014147a11 */ /* 0x000fc400020f0eff */
[----:B------:R-:W-:Y:S02]  /*76e0*/  LEA R19, P4, R11, c[0x0][0x168], 0x1 ;  /* 0x00005a000b137a11 */ /* 0x000fe400078808ff */
[----:B------:R-:W-:Y:S02]  /*76f0*/  LEA.HI.X.SX32 R26, R26, c[0x0][0x16c], 0x1, P2 ;  /* 0x00005b001a1a7a11 */ /* 0x000fe400010f0eff */
[----:B0-----:R-:W-:Y:S02]  /*7700*/  LEA R7, P1, R15, c[0x0][0x168], 0x1 ;  /* 0x00005a000f077a11 */ /* 0x001fe400078208ff */
[----:B------:R-:W-:Y:S02]  /*7710*/  LEA.HI.X.SX32 R23, R23, c[0x0][0x16c], 0x1, P0 ;  /* 0x00005b0017177a11 */ /* 0x000fe400000f0eff */
[----:B------:R-:W-:Y:S01]  /*7720*/  LEA.HI.X.SX32 R15, R15, c[0x0][0x16c], 0x1, P1 ;  /* 0x00005b000f0f7a11 */ /* 0x000fe200008f0eff */
[----:B------:R0:W-:Y:S01]  /*7730*/  STL [R1+0x4], R7 ;  /* 0x0000040701007387 */ /* 0x0001e20000100800 */
[----:B------:R-:W-:-:S02]  /*7740*/  LEA R25, P2, R17, c[0x0][0x168], 0x1 ;  /* 0x00005a0011197a11 */ /* 0x000fc400078408ff */
[----:B------:R-:W-:Y:S02]  /*7750*/  LEA R22, P0, R14, c[0x0][0x168], 0x1 ;  /* 0x00005a000e167a11 */ /* 0x000fe400078008ff */
[----:B------:R-:W-:Y:S02]  /*7760*/  LEA.HI.X.SX32 R11, R11, c[0x0][0x16c], 0x1, P4 ;  /* 0x00005b000b0b7a11 */ /* 0x000fe400020f0eff */
[----:B------:R-:W-:Y:S02]  /*7770*/  LEA R10, P4, R3, c[0x0][0x168], 0x1 ;  /* 0x00005a00030a7a11 */ /* 0x000fe400078808ff */
[----:B------:R-:W-:Y:S02]  /*7780*/  LEA.HI.X.SX32 R17, R17, c[0x0][0x16c], 0x1, P2 ;  /* 0x00005b0011117a11 */ /* 0x000fe400010f0eff */
[----:B0-----:R-:W-:Y:S02]  /*7790*/  LEA R7, P5, R12, c[0x0][0x168], 0x1 ;  /* 0x00005a000c077a11 */ /* 0x001fe400078a08ff */
[----:B------:R-:W-:-:S02]  /*77a0*/  LEA.HI.X.SX32 R14, R14, c[0x0][0x16c], 0x1, P0 ;  /* 0x00005b000e0e7a11 */ /* 0x000fc400000f0eff */
[----:B------:R-:W-:Y:S01]  /*77b0*/  LEA.HI.X.SX32 R12, R12, c[0x0][0x16c], 0x1, P5 ;  /* 0x00005b000c0c7a11 */ /* 0x000fe200028f0eff */
[----:B------:R0:W-:Y:S01]  /*77c0*/  STL [R1+0x8], R7 ;  /* 0x0000080701007387 */ /* 0x0001e20000100800 */
[C---:B------:R-:W-:Y:S02]  /*77d0*/  LEA R16, P2, R8.reuse, c[0x0][0x168], 0x1 ;  /* 0x00005a0008107a11 */ /* 0x040fe400078408ff */
[----:B------:R-:W-:Y:S02]  /*77e0*/  LEA R13, P0, R5, c[0x0][0x168], 0x1 ;  /* 0x00005a00050d7a11 */ /* 0x000fe400078008ff */
[----:B------:R-:W-:Y:S02]  /*77f0*/  LEA.HI.X.SX32 R3, R3, c[0x0][0x16c], 0x1, P4 ;  /* 0x00005b0003037a11 */ /* 0x000fe400020f0eff */
[----:B------:R-:W-:Y:S02]  /*7800*/  LEA R102, P4, R101, c[0x0][0x168], 0x1 ;  /* 0x00005a0065667a11 */ /* 0x000fe400078808ff */
[----:B------:R-:W-:-:S02]  /*7810*/  LEA.HI.X.SX32 R8, R8, c[0x0][0x16c], 0x1, P2 ;  /* 0x00005b0008087a11 */ /* 0x000fc400010f0eff */
[----:B0-----:R-:W-:Y:S02]  /*7820*/  LEA R7, P3, R9, c[0x0][0x168], 0x1 ;  /* 0x00005a0009077a11 */ /* 0x001fe400078608ff */
[----:B------:R-:W-:Y:S02]  /*7830*/  LEA.HI.X.SX32 R5, R5, c[0x0][0x16c], 0x1, P0 ;  /* 0x00005b0005057a11 */ /* 0x000fe400000f0eff */
[----:B------:R-:W-:Y:S01]  /*7840*/  LEA.HI.X.SX32 R9, R9, c[0x0][0x16c], 0x1, P3 ;  /* 0x00005b0009097a11 */ /* 0x000fe200018f0eff */
[----:B------:R0:W-:Y:S01]  /*7850*/  STL [R1+0xc], R7 ;  /* 0x00000c0701007387 */ /* 0x0001e20000100800 */
[----:B------:R-:W-:Y:S02]  /*7860*/  LEA R48, P3, R2, c[0x0][0x168], 0x1 ;  /* 0x00005a0002307a11 */ /* 0x000fe400078608ff */
[----:B------:R-:W-:Y:S02]  /*7870*/  LEA R95, P0, R94, c[0x0][0x168], 0x1 ;  /* 0x00005a005e5f7a11 */ /* 0x000fe400078008ff */
[----:B------:R-:W-:-:S02]  /*7880*/  LEA.HI.X.SX32 R2, R2, c[0x0][0x16c], 0x1, P3 ;  /* 0x00005b0002027a11 */ /* 0x000fc400018f0eff */
[----:B------:R-:W-:Y:S02]  /*7890*/  LEA.HI.X.SX32 R101, R101, c[0x0][0x16c], 0x1, P4 ;  /* 0x00005b0065657a11 */ /* 0x000fe400020f0eff */
[----:B------:R-:W-:Y:S02]  /*78a0*/  LEA R154, P4, R109, c[0x0][0x168], 0x1 ;  /* 0x00005a006d9a7a11 */ /* 0x000fe400078808ff */
[----:B0-----:R-:W-:Y:S02]  /*78b0*/  LEA R7, P1, R6, c[0x0][0x168], 0x1 ;  /* 0x00005a0006077a11 */ /* 0x001fe400078208ff */
[----:B------:R-:W-:Y:S02]  /*78c0*/  LEA.HI.X.SX32 R94, R94, c[0x0][0x16c], 0x1, P0 ;  /* 0x00005b005e5e7a11 */ /* 0x000fe400000f0eff */
[----:B------:R-:W-:Y:S01]  /*78d0*/  LEA.HI.X.SX32 R6, R6, c[0x0][0x16c], 0x1, P1 ;  /* 0x00005b0006067a11 */ /* 0x000fe200008f0eff */
[----:B------:R0:W-:Y:S01]  /*78e0*/  STL [R1+0x10], R7 ;  /* 0x0000100701007387 */ /* 0x0001e20000100800 */
[----:B------:R-:W-:-:S02]  /*78f0*/  LEA R155, P0, R107, c[0x0][0x168], 0x1 ;  /* 0x00005a006b9b7a11 */ /* 0x000fc400078008ff */
[----:B------:R-:W-:Y:S02]  /*7900*/  LEA.HI.X.SX32 R109, R109, c[0x0][0x16c], 0x1, P4 ;  /* 0x00005b006d6d7a11 */ /* 0x000fe400020f0eff */
[----:B------:R-:W-:Y:S02]  /*7910*/  LEA R161, P4, R112, c[0x0][0x168], 0x1 ;  /* 0x00005a0070a17a11 */ /* 0x000fe400078808ff */
[----:B------:R-:W-:Y:S02]  /*7920*/  LEA.HI.X.SX32 R107, R107, c[0x0][0x16c], 0x1, P0 ;  /* 0x00005b006b6b7a11 */ /* 0x000fe400000f0eff */
[----:B------:R-:W-:Y:S02]  /*7930*/  LEA R159, P0, R111, c[0x0][0x168], 0x1 ;  /* 0x00005a006f9f7a11 */ /* 0x000fe400078008ff */
[----:B0-----:R-:W-:Y:S02]  /*7940*/  LEA R7, P5, R4, c[0x0][0x168], 0x1 ;  /* 0x00005a0004077a11 */ /* 0x001fe400078a08ff */
[----:B------:R-:W-:-:S02]  /*7950*/  LEA.HI.X.SX32 R112, R112, c[0x0][0x16c], 0x1, P4 ;  /* 0x00005b0070707a11 */ /* 0x000fc400020f0eff */
[----:B------:R-:W-:Y:S01]  /*7960*/  LEA.HI.X.SX32 R4, R4, c[0x0][0x16c], 0x1, P5 ;  /* 0x00005b0004047a11 */ /* 0x000fe200028f0eff */
[----:B------:R0:W-:Y:S01]  /*7970*/  STL [R1+0x14], R7 ;  /* 0x0000140701007387 */ /* 0x0001e20000100800 */
[----:B------:R-:W-:Y:S02]  /*7980*/  LEA R167, P4, R115, c[0x0][0x168], 0x1 ;  /* 0x00005a0073a77a11 */ /* 0x000fe400078808ff */
[----:B------:R-:W-:Y:S01]  /*7990*/  LEA.HI.X.SX32 R111, R111, c[0x0][0x16c], 0x1, P0 ;  /* 0x00005b006f6f7a11 */ /* 0x000fe200000f0eff */
[----:B------:R1:W-:Y:S01]  /*79a0*/  STL [R1+0x18], R48 ;  /* 0x0000183001007387 */ /* 0x0003e20000100800 */
[----:B------:R-:W-:Y:S02]  /*79b0*/  LEA R165, P0, R114, c[0x0][0x168], 0x1 ;  /* 0x00005a0072a57a11 */ /* 0x000fe400078008ff */
[----:B------:R-:W-:Y:S02]  /*79c0*/  LEA.HI.X.SX32 R115, R115, c[0x0][0x16c], 0x1, P4 ;  /* 0x00005b0073737a11 */ /* 0x000fe400020f0eff */
[----:B------:R-:W-:-:S02]  /*79d0*/  LEA R173, P4, R118, c[0x0][0x168], 0x1 ;  /* 0x00005a0076ad7a11 */ /* 0x000fc400078808ff */
[----:B0-----:R-:W-:Y:S02]  /*79e0*/  LEA R7, P2, R0, c[0x0][0x168], 0x1 ;  /* 0x00005a0000077a11 */ /* 0x001fe400078408ff */
[----:B------:R-:W-:Y:S02]  /*79f0*/  LEA.HI.X.SX32 R114, R114, c[0x0][0x16c], 0x1, P0 ;  /* 0x00005b0072727a11 */ /* 0x000fe400000f0eff */
[C---:B-1----:R-:W-:Y:S02]  /*7a00*/  LEA R48, P1, R91.reuse, c[0x0][0x168], 0x1 ;  /* 0x00005a005b307a11 */ /* 0x042fe400078208ff */
        /* <DEDUP_REMOVED lines=12> */
[----:B------:R-:W-:Y:S02]  /*7ad0*/  LEA R163, P2, R113, c[0x0][0x168], 0x1 ;  /* 0x00005a0071a37a11 */ /* 0x000fe400078408ff */
[----:B------:R-:W-:Y:S02]  /*7ae0*/  LEA R179, P4, R121, c[0x0][0x168], 0x1 ;  /* 0x00005a0079b37a11 */ /* 0x000fe400078808ff */
[----:B------:R-:W-:Y:S02]  /*7af0*/  LEA.HI.X.SX32 R113, R113, c[0x0][0x16c], 0x1, P2 ;  /* 0x00005b0071717a11 */ /* 0x000fe400010f0eff */
[----:B------:R-:W-:Y:S02]  /*7b00*/  LEA R169, P2, R116, c[0x0][0x168], 0x1 ;  /* 0x00005a0074a97a11 */ /* 0x000fe400078408ff */
[----:B------:R-:W-:-:S02]  /*7b10*/  LEA.HI.X.SX32 R117, R117, c[0x0][0x16c], 0x1, P0 ;  /* 0x00005b0075757a11 */ /* 0x000fc400000f0eff */
[C---:B0-----:R-:W-:Y:S02]  /*7b20*/  LEA R48, P3, R103.reuse, c[0x0][0x168], 0x1 ;  /* 0x00005a0067307a11 */ /* 0x041fe400078608ff */
[----:B------:R-:W-:Y:S02]  /*7b30*/  LEA.HI.X.SX32 R116, R116, c[0x0][0x16c], 0x1, P2 ;  /* 0x00005b0074747a11 */ /* 0x000fe400010f0eff */
[----:B------:R-:W-:Y:S01]  /*7b40*/  LEA.HI.X.SX32 R103, R103, c[0x0][0x16c], 0x1, P3 ;  /* 0x00005b0067677a11 */ /* 0x000fe200018f0eff */
[----:B------:R0:W-:Y:S01]  /*7b50*/  STL [R1+0x24], R48 ;  /* 0x0000243001007387 */ /* 0x0001e20000100800 */
[----:B------:R-:W-:Y:S02]  /*7b60*/  LEA R175, P2, R119, c[0x0][0x168], 0x1 ;  /* 0x00005a0077af7a11 */ /* 0x000fe400078408ff */
[----:B------:R-:W-:Y:S02]  /*7b70*/  LEA R177, P0, R120, c[0x0][0x168], 0x1 ;  /* 0x00005a0078b17a11 */ /* 0x000fe400078008ff */
        /* <DEDUP_REMOVED lines=30> */
[C---:B0-----:R-:W-:Y:S02]  /*7d60*/  LEA R48, P1, R158.reuse, c[0x0][0x168], 0x1 ;  /* 0x00005a009e307a11 */ /* 0x041fe400078208ff */
        /* <DEDUP_REMOVED lines=60> */
[----:B------:R-:W-:Y:S02]  /*8130*/  SHF.R.S32.HI R44, RZ, 0x1f, R43 ;  /* 0x0000001fff2c7819 */ /* 0x000fe4000001142b */
[----:B------:R-:W-:Y:S02]  /*8140*/  LEA.HI.X.SX32 R149, R149, c[0x0][0x16c], 0x1, P2 ;  /* 0x00005b0095957a11 */ /* 0x000fe400010f0eff */
[----:B0-----:R-:W-:Y:S02]  /*8150*/  LEA R48, P5, R172, c[0x0][0x168], 0x1 ;  /* 0x00005a00ac307a11 */ /* 0x001fe400078a08ff */
[----:B------:R-:W-:-:S02]  /*8160*/  LEA.HI.X.SX32 R150, R150, c[0x0][0x16c], 0x1, P0 ;  /* 0x00005b0096967a11 */ /* 0x000fc400000f0eff */
[----:B------:R-:W-:Y:S01]  /*8170*/  LEA.HI.X.SX32 R172, R172, c[0x0][0x16c], 0x1, P5 ;  /* 0x00005b00acac7a11 */ /* 0x000fe200028f0eff */
[----:B------:R0:W-:Y:S01]  /*8180*/  STL [R1+0x50], R48 ;  /* 0x0000503001007387 */ /* 0x0001e20000100800 */
[----:B------:R-:W-:Y:S02]  /*8190*/  LEA R42, P6, R38, c[0x0][0x168], 0x1 ;  /* 0x00005a00262a7a11 */ /* 0x000fe400078c08ff */
[----:B------:R-:W-:Y:S02]  /*81a0*/  LEA R241, P2, R152, c[0x0][0x168], 0x1 ;  /* 0x00005a0098f17a11 */ /* 0x000fe400078408ff */
[----:B------:R-:W-:Y:S02]  /*81b0*/  LEA R243, P0, R153, c[0x0][0x168], 0x1 ;  /* 0x00005a0099f37a11 */ /* 0x000fe400078008ff */
[C---:B------:R-:W-:Y:S01]  /*81c0*/  SHF.L.U64.HI R44, R43.reuse, 0x1, R44 ;  /* 0x000000012b2c7819 */ /* 0x040fe2000001022c */
[----:B------:R-:W-:Y:S01]  /*81d0*/  IMAD.SHL.U32 R43, R43, 0x2, RZ ;  /* 0x000000022b2b7824 */ /* 0x000fe200078e00ff */
[----:B------:R-:W-:-:S02]  /*81e0*/  LEA.HI.X.SX32 R38, R38, c[0x0][0x16c], 0x1, P6 ;  /* 0x00005b0026267a11 */ /* 0x000fc400030f0eff */
[----:B0-----:R-:W-:Y:S02]  /*81f0*/  LEA R48, P3, R174, c[0x0][0x168], 0x1 ;  /* 0x00005a00ae307a11 */ /* 0x001fe400078608ff */
[----:B------:R-:W-:Y:S02]  /*8200*/  LEA.HI.X.SX32 R152, R152, c[0x0][0x16c], 0x1, P2 ;  /* 0x00005b0098987a11 */ /* 0x000fe400010f0eff */
[----:B------:R-:W-:Y:S01]  /*8210*/  LEA.HI.X.SX32 R174, R174, c[0x0][0x16c], 0x1, P3 ;  /* 0x00005b00aeae7a11 */ /* 0x000fe200018f0eff */
[----:B------:R0:W-:Y:S01]  /*8220*/  STL [R1+0x54], R48 ;  /* 0x0000543001007387 */ /* 0x0001e20000100800 */
[----:B------:R-:W-:Y:S02]  /*8230*/  LEA.HI.X.SX32 R153, R153, c[0x0][0x16c], 0x1, P0 ;  /* 0x00005b0099997a11 */ /* 0x000fe400000f0eff */
[----:B------:R-:W-:Y:S02]  /*8240*/  LOP3.LUT R81, R89, 0x40, RZ, 0x3c, !PT ;  /* 0x0000004059517812 */ /* 0x000fe400078e3cff */
[----:B0-----:R-:W-:-:S04]  /*8250*/  LEA R48, P1, R176, c[0x0][0x168], 0x1 ;  /* 0x00005a00b0307a11 */ /* 0x001fc800078208ff */
[----:B------:R-:W-:Y:S01]  /*8260*/  LEA.HI.X.SX32 R176, R176, c[0x0][0x16c], 0x1, P1 ;  /* 0x00005b00b0b07a11 */ /* 0x000fe200008f0eff */
[----:B------:R0:W-:Y:S02]  /*8270*/  STL [R1+0x58], R48 ;  /* 0x0000583001007387 */ /* 0x0001e40000100800 */
        /* <DEDUP_REMOVED lines=92> */
[----:B------:R0:W-:Y:S01]  /*8840*/  STL [R1+0xd4], R48 ;  /* 0x0000d43001007387 */ /* 0x0001e20000100800 */
[----:B------:R-:W-:-:S04]  /*8850*/  LEA R49, P5, R244, c[0x0][0x168], 0x1 ;  /* 0x00005a00f4317a11 */ /* 0x000fc800078a08ff */
[----:B------:R-:W-:Y:S02]  /*8860*/  LEA.HI.X.SX32 R244, R244, c[0x0][0x16c], 0x1, P5 ;  /* 0x00005b00f4f47a11 */ /* 0x000fe400028f0eff */
[----:B0-----:R-:W-:-:S04]  /*8870*/  LEA R48, P3, R240, c[0x0][0x168], 0x1 ;  /* 0x00005a00f0307a11 */ /* 0x001fc800078608ff */
[----:B------:R-:W-:Y:S01]  /*8880*/  LEA.HI.X.SX32 R240, R240, c[0x0][0x16c], 0x1, P3 ;  /* 0x00005b00f0f07a11 */ /* 0x000fe200018f0eff */
[----:B------:R0:W-:Y:S02]  /*8890*/  STL [R1+0xd8], R48 ;  /* 0x0000d83001007387 */ /* 0x0001e40000100800 */
[----:B0-----:R-:W-:-:S04]  /*88a0*/  LEA R48, P1, R242, c[0x0][0x168], 0x1 ;  /* 0x00005a00f2307a11 */ /* 0x001fc800078208ff */
[----:B------:R-:W-:Y:S01]  /*88b0*/  LEA.HI.X.SX32 R242, R242, c[0x0][0x16c], 0x1, P1 ;  /* 0x00005b00f2f27a11 */ /* 0x000fe200008f0eff */
[----:B------:R0:W-:Y:S04]  /*88c0*/  STL [R1+0xdc], R48 ;  /* 0x0000dc3001007387 */ /* 0x0001e80000100800 */
[----:B------:R-:W-:Y:S01]  /*88d0*/  STL [R1+0xe0], R49 ;  /* 0x0000e03101007387 */ /* 0x000fe20000100800 */
[----:B0-----:R-:W-:-:S04]  /*88e0*/  LEA R48, P4, R245, c[0x0][0x168], 0x1 ;  /* 0x00005a00f5307a11 */ /* 0x001fc800078808ff */
[----:B------:R-:W-:Y:S01]  /*88f0*/  LEA.HI.X.SX32 R245, R245, c[0x0][0x16c], 0x1, P4 ;  /* 0x00005b00f5f57a11 */ /* 0x000fe200020f0eff */
[----:B------:R0:W-:Y:S02]  /*8900*/  STL [R1+0xe4], R48 ;  /* 0x0000e43001007387 */ /* 0x0001e40000100800 */
[----:B0-----:R-:W-:Y:S02]  /*8910*/  CS2R R48, SRZ ;  /* 0x0000000000307805 */ /* 0x001fe4000001ff00 */
.L_x_3:
[----:B------:R-:W2:Y:S04]  /*8920*/  LDL R80, [R1+0x108] ;  /* 0x0001080001507983 */ /* 0x000ea80000100800 */
[----:B------:R-:W3:Y:S04]  /*8930*/  LDL R83, [R1+0x104] ;  /* 0x0001040001537983 */ /* 0x000ee80000100800 */
[----:B------:R-:W0:Y:S01]  /*8940*/  S2R R46, SR_TID.X ;  /* 0x00000000002e7919 */ /* 0x000e220000002100 */
[----:B------:R-:W-:-:S03]  /*8950*/  PRMT R97, RZ, 0x7610, R97 ;  /* 0x00007610ff617816 */ /* 0x000fc60000000061 */
[----:B------:R-:W4:Y:S04]  /*8960*/  LDL R82, [R1+0xfc] ;  /* 0x0000fc0001527983 */ /* 0x000f280000100800 */
[----:B------:R-:W4:Y:S01]  /*8970*/  LDL R99, [R1+0xf4] ;  /* 0x0000f40001637983 */ /* 0x000f220000100800 */
[----:B0-----:R-:W-:-:S04]  /*8980*/  SHF.R.U32.HI R46, RZ, 0x4, R46 ;  /* 0x00000004ff2e7819 */ /* 0x001fc8000001162e */
[----:B------:R-:W-:-:S04]  /*8990*/  SGXT.U32 R46, R46, 0x4 ;  /* 0x000000042e2e781a */ /* 0x000fc80000000000 */
[----:B------:R-:W-:Y:S01]  /*89a0*/  ISETP.GE.AND P0, PT, R46, UR4, PT ;  /* 0x000000042e007c0c */ /* 0x000fe2000bf06270 */
[----:B------:R0:W-:Y:S01]  /*89b0*/  STL [R1+0x118], R45 ;  /* 0x0001182d01007387 */ /* 0x0001e20000100800 */
[----:B------:R-:W-:-:S03]  /*89c0*/  PRMT R86, RZ, 0x7610, R86 ;  /* 0x00007610ff567816 */ /* 0x000fc60000000056 */
[----:B0-----:R-:W4:Y:S01]  /*89d0*/  LDL R45, [R1+0xec] ;  /* 0x0000ec00012d7983 */ /* 0x001f220000100800 */
[----:B--2---:R-:W-:-:S05]  /*89e0*/  IADD3 R80, P1, R92, R80, RZ ;  /* 0x000000505c507210 */ /* 0x004fca0007f3e0ff */
[----:B---3--:R-:W-:Y:S02]  /*89f0*/  IMAD.X R81, R93, 0x1, R83, P1 ;  /* 0x000000015d517824 */ /* 0x008fe400008e0653 */
[----:B------:R-:W2:Y:S04]  /*8a00*/  LDL R83, [R1+0xf0] ;  /* 0x0000f00001537983 */ /* 0x000ea80000100800 */
[----:B------:R0:W3:Y:S04]  /*8a10*/  @!P0 LDG.E.U16 R97, [R80.64] ;  /* 0x0000000650618981 */ /* 0x0000e8000c1e1500 */
[----:B0-----:R-:W0:Y:S02]  /*8a20*/  S2R R81, SR_TID.X ;  /* 0x0000000000517919 */ /* 0x001e240000002100 */
[----:B0-----:R-:W-:-:S04]  /*8a30*/  SHF.R.U32.HI R81, RZ, 0x4, R81 ;  /* 0x00000004ff517819 */ /* 0x001fc80000011651 */
[----:B------:R-:W-:-:S04]  /*8a40*/  SGXT.U32 R81, R81, 0x4 ;  /* 0x000000045151781a */ /* 0x000fc80000000000 */
[----:B------:R-:W-:Y:S02]  /*8a50*/  LOP3.LUT R80, R81, 0x10, RZ, 0xfc, !PT ;  /* 0x0000001051507812 */ /* 0x000fe400078efcff */
[----:B------:R-:W2:Y:S02]  /*8a60*/  LDL R81, [R1+0x100] ;  /* 0x0001000001517983 */ /* 0x000ea40000100800 */
[----:B------:R-:W-:Y:S02]  /*8a70*/  ISETP.GE.AND P1, PT, R80, UR4, PT ;  /* 0x0000000450007c0c */ /* 0x000fe4000bf26270 */
[----:B--2---:R-:W-:-:S05]  /*8a80*/  IADD3 R80, P0, R92, R81, RZ ;  /* 0x000000515c507210 */ /* 0x004fca0007f1e0ff */
[----:B----4-:R-:W-:-:S06]  /*8a90*/  IMAD.X R81, R93, 0x1, R82, P0 ;  /* 0x000000015d517824 */ /* 0x010fcc00000e0652 */
[----:B------:R0:W2:Y:S04]  /*8aa0*/  @!P1 LDG.E.U16 R86, [R80.64] ;  /* 0x0000000650569981 */ /* 0x0000a8000c1e1500 */
[----:B0-----:R-:W4:Y:S01]  /*8ab0*/  LDL R81, [R1+0xf8] ;  /* 0x0000f80001517983 */ /* 0x001f220000100800 */
[----:B------:R-:W-:-:S04]  /*8ac0*/  LOP3.LUT R82, R46, 0x20, RZ, 0xfc, !PT ;  /* 0x000000202e527812 */ /* 0x000fc800078efcff */
[----:B------:R-:W-:Y:S02]  /*8ad0*/  ISETP.GE.AND P1, PT, R82, UR4, PT ;  /* 0x0000000452007c0c */ /* 0x000fe4000bf26270 */
[----:B------:R-:W2:Y:S01]  /*8ae0*/  LDL R82, [R1+0xe4] ;  /* 0x0000e40001527983 */ /* 0x000ea20000100800 */
[----:B------:R-:W-:-:S03]  /*8af0*/  PRMT R85, RZ, 0x7610, R85 ;  /* 0x00007610ff557816 */ /* 0x000fc60000000055 */
[----:B------:R-:W0:Y:S01]  /*8b00*/  S2R R46, SR_TID.X ;  /* 0x00000000002e7919 */ /* 0x000e220000002100 */
[----:B------:R-:W-:Y:S02]  /*8b10*/  PRMT R84, RZ, 0x7610, R84 ;  /* 0x00007610ff547816 */ /* 0x000fe40000000054 */
[----:B0-----:R-:W-:Y:S02]  /*8b20*/  LEA.HI R46, R46, 0x30, RZ, 0x1c ;  /* 0x000000302e2e7811 */ /* 0x001fe400078fe0ff */
[----:B------:R-:W-:Y:S02]  /*8b30*/  PRMT R96, RZ, 0x7610, R96 ;  /* 0x00007610ff607816 */ /* 0x000fe40000000060 */
[----:B------:R-:W-:Y:S02]  /*8b40*/  PRMT R87, RZ, 0x7610, R87 ;  /* 0x00007610ff577816 */ /* 0x000fe40000000057 */
[----:B----4-:R-:W-:-:S05]  /*8b50*/  IADD3 R80, P0, R92, R81, RZ ;  /* 0x000000515c507210 */ /* 0x010fca0007f1e0ff */
[----:B------:R-:W-:-:S05]  /*8b60*/  IMAD.X R81, R93, 0x1, R99, P0 ;  /* 0x000000015d517824 */ /* 0x000fca00000e0663 */
[----:B------:R0:W4:Y:S01]  /*8b70*/  @!P1 LDG.E.U16 R85, [R80.64] ;  /* 0x0000000650559981 */ /* 0x000122000c1e1500 */
[----:B------:R-:W-:-:S03]  /*8b80*/  ISETP.GE.AND P1, PT, R46, UR4, PT ;  /* 0x000000042e007c0c */ /* 0x000fc6000bf26270 */
[----:B------:R-:W1:Y:S01]  /*8b90*/  S2R R46, SR_TID.X ;  /* 0x00000000002e7919 */ /* 0x000e620000002100 */
[----:B0-----:R-:W-:-:S05]  /*8ba0*/  IADD3 R80, P0, R92, R83, RZ ;  /* 0x000000535c507210 */ /* 0x001fca0007f1e0ff */
[----:B------:R-:W-:-:S05]  /*8bb0*/  IMAD.X R81, R93, 0x1, R45, P0 ;  /* 0x000000015d517824 */ /* 0x000fca00000e062d */
[----:B------:R2:W4:Y:S04]  /*8bc0*/  @!P1 LDG.E.U16 R84, [R80.64] ;  /* 0x0000000650549981 */ /* 0x000528000c1e1500 */
[----:B------:R-:W-:Y:S01]  /*8bd0*/  BAR.SYNC.DEFER_BLOCKING 0x0 ;  /* 0x0000000000007b1d */ /* 0x000fe20000010000 */
[----:B-1----:R-:W-:-:S04]  /*8be0*/  LOP3.LUT R45, R46, 0x3f, RZ, 0xc0, !PT ;  /* 0x0000003f2e2d7812 */ /* 0x002fc800078ec0ff */
[----:B------:R-:W-:Y:S02]  /*8bf0*/  ISETP.GE.AND P0, PT, R45, UR4, PT ;  /* 0x000000042d007c0c */ /* 0x000fe4000bf06270 */
[----:B--2---:R-:W-:-:S04]  /*8c00*/  IADD3 R80, P1, R82, R43, RZ ;  /* 0x0000002b52507210 */ /* 0x004fc80007f3e0ff */
[----:B------:R-:W-:-:S07]  /*8c10*/  IADD3.X R81, R245, R44, RZ, P1, !PT ;  /* 0x0000002cf5517210 */ /* 0x000fce0000ffe4ff */
[----:B------:R0:W2:Y:S02]  /*8c20*/  @!P0 LDG.E.U16 R96, [R80.64] ;  /* 0x0000000650608981 */ /* 0x0000a4000c1e1500 */
[----:B0-----:R-:W-:-:S05]  /*8c30*/  IADD3 R80, P1, R243, R43, RZ ;  /* 0x0000002bf3507210 */ /* 0x001fca0007f3e0ff */
[----:B------:R-:W-:Y:S01]  /*8c40*/  IMAD.X R81, R153, 0x1, R44, P1 ;  /* 0x0000000199517824 */ /* 0x000fe200008e062c */
[----:B------:R-:W-:-:S04]  /*8c50*/  IADD3 R82, P1, R246, R43, RZ ;  /* 0x0000002bf6527210 */ /* 0x000fc80007f3e0ff */
[----:B------:R0:W2:Y:S01]  /*8c60*/  @!P0 LDG.E.U16 R87, [R80.64] ;  /* 0x0000000650578981 */ /* 0x0000a2000c1e1500 */
[----:B------:R-:W-:Y:S01]  /*8c70*/  IMAD.X R83, R39, 0x1, R44, P1 ;  /* 0x0000000127537824 */ /* 0x000fe200008e062c */
[----:B0-----:R-:W-:-:S06]  /*8c80*/  PRMT R80, RZ, 0x7610, R80 ;  /* 0x00007610ff507816 */ /* 0x001fcc0000000050 */
[----:B------:R0:W2:Y:S01]  /*8c90*/  @!P0 LDG.E.U16 R80, [R82.64] ;  /* 0x0000000652508981 */ /* 0x0000a2000c1e1500 */
[----:B------:R-:W-:Y:S02]  /*8ca0*/  PRMT R98, RZ, 0x7610, R98 ;  /* 0x00007610ff627816 */ /* 0x000fe40000000062 */
[----:B0-----:R-:W-:-:S05]  /*8cb0*/  IADD3 R82, P1, R241, R43, RZ ;  /* 0x0000002bf1527210 */ /* 0x001fca0007f3e0ff */
[----:B------:R-:W-:-:S05]  /*8cc0*/  IMAD.X R83, R152, 0x1, R44, P1 ;  /* 0x0000000198537824 */ /* 0x000fca00008e062c */
[----:B------:R0:W2:Y:S01]  /*8cd0*/  @!P0 LDG.E.U16 R98, [R82.64] ;  /* 0x0000000652628981 */ /* 0x0000a2000c1e1500 */
[----:B------:R-:W-:Y:S02]  /*8ce0*/  PRMT R81, RZ, 0x7610, R81 ;  /* 0x00007610ff517816 */ /* 0x000fe40000000051 */
[----:B0-----:R-:W-:-:S05]  /*8cf0*/  IADD3 R82, P1, R239, R43, RZ ;  /* 0x0000002bef527210 */ /* 0x001fca0007f3e0ff */
[----:B------:R-:W-:Y:S01]  /*8d00*/  IMAD.X R83, R151, 0x1, R44, P1 ;  /* 0x0000000197537824 */ /* 0x000fe200008e062c */
[----:B---3-5:R0:W-:Y:S04]  /*8d10*/  STS.U16 [R88+0x10000], R97 ;  /* 0x0100006158007388 */ /* 0x0281e80000000400 */
[----:B------:R1:W3:Y:S01]  /*8d20*/  @!P0 LDG.E.U16 R81, [R82.64] ;  /* 0x0000000652518981 */ /* 0x0002e2000c1e1500 */
[----:B0-----:R-:W-:Y:S02]  /*8d30*/  PRMT R97, RZ, 0x7610, R97 ;  /* 0x00007610ff617816 */ /* 0x001fe40000000061 */
[----:B-1----:R-:W-:-:S05]  /*8d40*/  IADD3 R82, P1, R237, R43, RZ ;  /* 0x0000002bed527210 */ /* 0x002fca0007f3e0ff */
[----:B------:R-:W-:Y:S01]  /*8d50*/  IMAD.X R83, R150, 0x1, R44, P1 ;  /* 0x0000000196537824 */ /* 0x000fe200008e062c */
[----:B------:R0:W-:Y:S04]  /*8d60*/  STS.U16 [R88+0x10200], R86 ;  /* 0x0102005658007388 */ /* 0x0001e80000000400 */
[----:B------:R1:W3:Y:S01]  /*8d70*/  @!P0 LDG.E.U16 R97, [R82.64] ;  /* 0x0000000652618981 */ /* 0x0002e2000c1e1500 */
[----:B0-----:R-:W-:Y:S02]  /*8d80*/  PRMT R86, RZ, 0x7610, R86 ;  /* 0x00007610ff567816 */ /* 0x001fe40000000056 */
[----:B-1----:R-:W-:-:S05]  /*8d90*/  IADD3 R82, P1, R235, R43, RZ ;  /* 0x0000002beb527210 */ /* 0x002fca0007f3e0ff */
[----:B------:R-:W-:-:S05]  /*8da0*/  IMAD.X R83, R149, 0x1, R44, P1 ;  /* 0x0000000195537824 */ /* 0x000fca00008e062c */
[----:B------:R0:W3:Y:S02]  /*8db0*/  @!P0 LDG.E.U16 R86, [R82.64] ;  /* 0x0000000652568981 */ /* 0x0000e4000c1e1500 */
[----:B0-----:R-:W-:-:S05]  /*8dc0*/  IADD3 R82, P1, R233, R43, RZ ;  /* 0x0000002be9527210 */ /* 0x001fca0007f3e0ff */
[----:B------:R-:W-:Y:S01]  /*8dd0*/  IMAD.X R83, R148, 0x1, R44, P1 ;  /* 0x0000000194537824 */ /* 0x000fe200008e062c */
[----:B----4-:R0:W-:Y:S02]  /*8de0*/  STS.U16 [R88+0x10400], R85 ;  /* 0x0104005558007388 */ /* 0x0101e40000000400 */
[----:B0-----:R-:W-:-:S06]  /*8df0*/  PRMT R85, RZ, 0x7610, R85 ;  /* 0x00007610ff557816 */ /* 0x001fcc0000000055 */
[----:B------:R0:W4:Y:S04]  /*8e00*/  @!P0 LDG.E.U16 R85, [R82.64] ;  /* 0x0000000652558981 */ /* 0x000128000c1e1500 */
[----:B------:R1:W-:Y:S01]  /*8e10*/  STS.U16 [R88+0x10600], R84 ;  /* 0x0106005458007388 */ /* 0x0003e20000000400 */
[----:B0-----:R-:W-:Y:S02]  /*8e20*/  IADD3 R82, P1, R231, R43, RZ ;  /* 0x0000002be7527210 */ /* 0x001fe40007f3e0ff */
[----:B-1----:R-:W-:-:S03]  /*8e30*/  PRMT R84, RZ, 0x7610, R84 ;  /* 0x00007610ff547816 */ /* 0x002fc60000000054 */
[----:B------:R-:W-:-:S05]  /*8e40*/  IMAD.X R83, R147, 0x1, R44, P1 ;  /* 0x0000000193537824 */ /* 0x000fca00008e062c */
[----:B------:R0:W4:Y:S02]  /*8e50*/  @!P0 LDG.E.U16 R84, [R82.64] ;  /* 0x0000000652548981 */ /* 0x000124000c1e1500 */
[----:B0-----:R-:W-:Y:S02]  /*8e60*/  IADD3 R82, P1, R229, R43, RZ ;  /* 0x0000002be5527210 */ /* 0x001fe40007f3e0ff */
[----:B--2---:R0:W-:Y:S03]  /*8e70*/  STS.U16 [R89], R96 ;  /* 0x0000006059007388 */ /* 0x0041e60000000400 */
[----:B------:R-:W-:Y:S01]  /*8e80*/  IMAD.X R83, R146, 0x1, R44, P1 ;  /* 0x0000000192537824 */ /* 0x000fe200008e062c */
[----:B0-----:R-:W-:-:S06]  /*8e90*/  PRMT R96, RZ, 0x7610, R96 ;  /* 0x00007610ff607816 */ /* 0x001fcc0000000060 */
[----:B------:R0:W2:Y:S04]  /*8ea0*/  @!P0 LDG.E.U16 R96, [R82.64] ;  /* 0x0000000652608981 */ /* 0x0000a8000c1e1500 */
[----:B------:R1:W-:Y:S01]  /*8eb0*/  STS.U16 [R89+0x400], R87 ;  /* 0x0004005759007388 */ /* 0x0003e20000000400 */
[----:B0-----:R-:W-:Y:S02]  /*8ec0*/  IADD3 R82, P1, R227, R43, RZ ;  /* 0x0000002be3527210 */ /* 0x001fe40007f3e0ff */
[----:B-1----:R-:W-:-:S03]  /*8ed0*/  PRMT R87, RZ, 0x7610, R87 ;  /* 0x00007610ff577816 */ /* 0x002fc60000000057 */
[----:B------:R-:W-:-:S05]  /*8ee0*/  IMAD.X R83, R145, 0x1, R44, P1 ;  /* 0x0000000191537824 */ /* 0x000fca00008e062c */
[----:B------:R0:W2:Y:S02]  /*8ef0*/  @!P0 LDG.E.U16 R87, [R82.64] ;  /* 0x0000000652578981 */ /* 0x0000a4000c1e1500 */
[----:B0-----:R-:W-:-:S05]  /*8f00*/  IADD3 R82, P1, R225, R43, RZ ;  /* 0x0000002be1527210 */ /* 0x001fca0007f3e0ff */
[----:B------:R-:W-:Y:S01]  /*8f10*/  IMAD.X R83, R144, 0x1, R44, P1 ;  /* 0x0000000190537824 */ /* 0x000fe200008e062c */
[----:B------:R0:W-:Y:S02]  /*8f20*/  STS.U16 [R89+0x800], R98 ;  /* 0x0008006259007388 */ /* 0x0001e40000000400 */
[----:B0-----:R-:W-:-:S06]  /*8f30*/  PRMT R98, RZ, 0x7610, R98 ;  /* 0x00007610ff627816 */ /* 0x001fcc0000000062 */
[----:B------:R0:W2:Y:S04]  /*8f40*/  @!P0 LDG.E.U16 R98, [R82.64] ;  /* 0x0000000652628981 */ /* 0x0000a8000c1e1500 */
[----:B---3--:R1:W-:Y:S01]  /*8f50*/  STS.U16 [R89+0xc00], R81 ;  /* 0x000c005159007388 */ /* 0x0083e20000000400 */
[----:B0-----:R-:W-:Y:S02]  /*8f60*/  IADD3 R82, P1, R223, R43, RZ ;  /* 0x0000002bdf527210 */ /* 0x001fe40007f3e0ff */
[----:B-1----:R-:W-:Y:S02]  /*8f70*/  PRMT R81, RZ, 0x7610, R81 ;  /* 0x00007610ff517816 */ /* 0x002fe40000000051 */
[----:B------:R-:W-:-:S05]  /*8f80*/  IADD3.X R83, R143, R44, RZ, P1, !PT ;  /* 0x0000002c8f537210 */ /* 0x000fca0000ffe4ff */
[----:B------:R0:W3:Y:S04]  /*8f90*/  @!P0 LDG.E.U16 R81, [R82.64] ;  /* 0x0000000652518981 */ /* 0x0000e8000c1e1500 */
[----:B------:R1:W-:Y:S01]  /*8fa0*/  STS.U16 [R89+0x1000], R97 ;  /* 0x0010006159007388 */ /* 0x0003e20000000400 */
[----:B0-----:R-:W-:Y:S02]  /*8fb0*/  IADD3 R82, P1, R221, R43, RZ ;  /* 0x0000002bdd527210 */ /* 0x001fe40007f3e0ff */
[----:B-1----:R-:W-:-:S03]  /*8fc0*/  PRMT R97, RZ, 0x7610, R97 ;  /* 0x00007610ff617816 */ /* 0x002fc60000000061 */
[----:B------:R-:W-:-:S05]  /*8fd0*/  IMAD.X R83, R142, 0x1, R44, P1 ;  /* 0x000000018e537824 */ /* 0x000fca00008e062c */
[----:B------:R0:W3:Y:S04]  /*8fe0*/  @!P0 LDG.E.U16 R97, [R82.64] ;  /* 0x0000000652618981 */ /* 0x0000e8000c1e1500 */
[----:B------:R1:W-:Y:S01]  /*8ff0*/  STS.U16 [R89+0x1400], R86 ;  /* 0x0014005659007388 */ /* 0x0003e20000000400 */
[----:B0-----:R-:W-:Y:S02]  /*9000*/  IADD3 R82, P1, R219, R43, RZ ;  /* 0x0000002bdb527210 */ /* 0x001fe40007f3e0ff */
[----:B-1----:R-:W-:-:S03]  /*9010*/  PRMT R86, RZ, 0x7610, R86 ;  /* 0x00007610ff567816 */ /* 0x002fc60000000056 */
        /* <DEDUP_REMOVED lines=13> */
[----:B--2---:R0:W-:Y:S03]  /*90f0*/  STS.U16 [R89+0x2000], R96 ;  /* 0x0020006059007388 */ /* 0x0041e60000000400 */
        /* <DEDUP_REMOVED lines=35> */
[----:B-1----:R-:W-:Y:S02]  /*9330*/  PRMT R84, RZ, 0x7610, R84 ;  /* 0x00007610ff547816 */ /* 0x002fe40000000054 */
[----:B------:R-:W-:-:S05]  /*9340*/  IADD3.X R83, R131, R44, RZ, P1, !PT ;  /* 0x0000002c83537210 */ /* 0x000fca0000ffe4ff */
        /* <DEDUP_REMOVED lines=57> */
[----:B0-----:R-:W-:-:S04]  /*96e0*/  IADD3 R82, P1, R175, R43, RZ ;  /* 0x0000002baf527210 */ /* 0x001fc80007f3e0ff */
[----:B------:R-:W-:Y:S02]  /*96f0*/  IADD3.X R83, R119, R44, RZ, P1, !PT ;  /* 0x0000002c77537210 */ /* 0x000fe40000ffe4ff */
[----:B-1----:R-:W-:-:S06]  /*9700*/  PRMT R81, RZ, 0x7610, R81 ;  /* 0x00007610ff517816 */ /* 0x002fcc0000000051 */
        /* <DEDUP_REMOVED lines=37> */
[----:B0-----:R-:W-:-:S05]  /*9960*/  IADD3 R82, P1, R159, R43, RZ ;  /* 0x0000002b9f527210 */ /* 0x001fca0007f3e0ff */
[----:B------:R-:W-:Y:S01]  /*9970*/  IMAD.X R83, R111, 0x1, R44, P1 ;  /* 0x000000016f537824 */ /* 0x000fe200008e062c */
        /* <DEDUP_REMOVED lines=18> */
[----:B0-----:R-:W-:-:S04]  /*9aa0*/  IADD3 R82, P1, R105, R43, RZ ;  /* 0x0000002b69527210 */ /* 0x001fc80007f3e0ff */
[----:B------:R-:W-:Y:S02]  /*9ab0*/  IADD3.X R83, R104, R44, RZ, P1, !PT ;  /* 0x0000002c68537210 */ /* 0x000fe40000ffe4ff */
[----:B-1----:R-:W-:-:S06]  /*9ac0*/  PRMT R84, RZ, 0x7610, R84 ;  /* 0x00007610ff547816 */ /* 0x002fcc0000000054 */
        /* <DEDUP_REMOVED lines=33> */
[----:B----4-:R0:W-:Y:S02]  /*9ce0*/  STS.U16 [R89+0xb800], R85 ;  /* 0x00b8005559007388 */ /* 0x0101e40000000400 */
[----:B0-----:R-:W-:-:S06]  /*9cf0*/  PRMT R85, RZ, 0x7610, R85 ;  /* 0x00007610ff557816 */ /* 0x001fcc0000000055 */
[----:B------:R0:W4:Y:S04]  /*9d00*/  @!P0 LDG.E.U16 R85, [R82.64] ;  /* 0x0000000652558981 */ /* 0x000128000c1e1500 */
[----:B------:R1:W-:Y:S04]  /*9d10*/  STL [R1+0x120], R92 ;  /* 0x0001205c01007387 */ /* 0x0003e80000100800 */
[----:B------:R0:W-:Y:S04]  /*9d20*/  STL [R1+0x11c], R93 ;  /* 0x00011c5d01007387 */ /* 0x0001e80000100800 */
[----:B------:R-:W2:Y:S04]  /*9d30*/  LDL.LU R46, [R1+0xdc] ;  /* 0x0000dc00012e7983 */ /* 0x000ea80000300800 */
[----:B-1----:R-:W2:Y:S04]  /*9d40*/  LDL.LU R92, [R1+0xbc] ;  /* 0x0000bc00015c7983 */ /* 0x002ea80000300800 */
[----:B0-----:R-:W2:Y:S04]  /*9d50*/  LDL.LU R93, [R1+0xc0] ;  /* 0x0000c000015d7983 */ /* 0x001ea80000300800 */
[----:B------:R-:W2:Y:S04]  /*9d60*/  LDL.LU R45, [R1+0xc4] ;  /* 0x0000c400012d7983 */ /* 0x000ea80000300800 */
[----:B------:R-:W2:Y:S04]  /*9d70*/  LDL R99, [R1+0xe0] ;  /* 0x0000e00001637983 */ /* 0x000ea80000100800 */
[----:B------:R0:W-:Y:S04]  /*9d80*/  STL [R1+0x124], R245 ;  /* 0x000124f501007387 */ /* 0x0001e80000100800 */
[----:B0-----:R-:W2:Y:S04]  /*9d90*/  LDL.LU R245, [R1+0xb8] ;  /* 0x0000b80001f57983 */ /* 0x001ea80000300800 */
[----:B------:R0:W-:Y:S04]  /*9da0*/  STL [R1+0x128], R243 ;  /* 0x000128f301007387 */ /* 0x0001e80000100800 */
[----:B0-----:R-:W2:Y:S04]  /*9db0*/  LDL.LU R243, [R1+0xb4] ;  /* 0x0000b40001f37983 */ /* 0x001ea80000300800 */
[----:B------:R0:W-:Y:S04]  /*9dc0*/  STL [R1+0x12c], R153 ;  /* 0x00012c9901007387 */ /* 0x0001e80000100800 */
[----:B0-----:R-:W2:Y:S04]  /*9dd0*/  LDL.LU R153, [R1+0xb0] ;  /* 0x0000b00001997983 */ /* 0x001ea80000300800 */
[----:B------:R-:W-:Y:S04]  /*9de0*/  STL [R1+0x1e4], R246 ;  /* 0x0001e4f601007387 */ /* 0x000fe80000100800 */
[----:B------:R-:W-:Y:S04]  /*9df0*/  STL [R1+0x1e8], R39 ;  /* 0x0001e82701007387 */ /* 0x000fe80000100800 */
[----:B------:R0:W-:Y:S04]  /*9e00*/  STL [R1+0x130], R241 ;  /* 0x000130f101007387 */ /* 0x0001e80000100800 */
[----:B0-----:R-:W2:Y:S04]  /*9e10*/  LDL.LU R241, [R1+0xac] ;  /* 0x0000ac0001f17983 */ /* 0x001ea80000300800 */
        /* <DEDUP_REMOVED lines=17> */
[----:B0-----:R-:W3:Y:S04]  /*9f30*/  LDL.LU R148, [R1+0x88] ;  /* 0x0000880001947983 */ /* 0x001ee80000300800 */
        /* <DEDUP_REMOVED lines=22> */
[----:B------:R0:W-:Y:S01]  /*a0a0*/  STL [R1+0x184], R221 ;  /* 0x000184dd01007387 */ /* 0x0001e20000100800 */
[----:B------:R-:W-:-:S03]  /*a0b0*/  IADD3 R82, P1, R22, R43, RZ ;  /* 0x0000002b16527210 */ /* 0x000fc60007f3e0ff */
[----:B0-----:R-:W3:Y:S04]  /*a0c0*/  LDL.LU R221, [R1+0x58] ;  /* 0x0000580001dd7983 */ /* 0x001ee80000300800 */
[----:B------:R0:W-:Y:S04]  /*a0d0*/  STL [R1+0x188], R142 ;  /* 0x0001888e01007387 */ /* 0x0001e80000100800 */
[----:B0-----:R-:W3:Y:S04]  /*a0e0*/  LDL.LU R142, [R1+0x54] ;  /* 0x00005400018e7983 */ /* 0x001ee80000300800 */
[----:B------:R0:W-:Y:S04]  /*a0f0*/  STL [R1+0x18c], R219 ;  /* 0x00018cdb01007387 */ /* 0x0001e80000100800 */
[----:B0-----:R-:W3:Y:S04]  /*a100*/  LDL.LU R219, [R1+0x50] ;  /* 0x0000500001db7983 */ /* 0x001ee80000300800 */
[----:B------:R0:W-:Y:S01]  /*a110*/  STL [R1+0x190], R141 ;  /* 0x0001908d01007387 */ /* 0x0001e20000100800 */
[----:B------:R-:W-:-:S03]  /*a120*/  IMAD.X R83, R14, 0x1, R44, P1 ;  /* 0x000000010e537824 */ /* 0x000fc600008e062c */
[----:B------:R1:W-:Y:S04]  /*a130*/  STS.U16 [R89+0xbc00], R84 ;  /* 0x00bc005459007388 */ /* 0x0003e80000000400 */
[----:B0-----:R-:W3:Y:S04]  /*a140*/  LDL.LU R141, [R1+0x4c] ;  /* 0x00004c00018d7983 */ /* 0x001ee80000300800 */
[----:B------:R0:W-:Y:S01]  /*a150*/  STL [R1+0x194], R217 ;  /* 0x000194d901007387 */ /* 0x0001e20000100800 */
[----:B-1----:R-:W-:-:S06]  /*a160*/  PRMT R84, RZ, 0x7610, R84 ;  /* 0x00007610ff547816 */ /* 0x002fcc0000000054 */
[----:B------:R1:W4:Y:S04]  /*a170*/  @!P0 LDG.E.U16 R84, [R82.64] ;  /* 0x0000000652548981 */ /* 0x000328000c1e1500 */
[----:B0-----:R-:W4:Y:S04]  /*a180*/  LDL.LU R217, [R1+0x48] ;  /* 0x0000480001d97983 */ /* 0x001f280000300800 */
[----:B------:R0:W-:Y:S04]  /*a190*/  STL [R1+0x198], R140 ;  /* 0x0001988c01007387 */ /* 0x0001e80000100800 */
[----:B0-----:R-:W4:Y:S04]  /*a1a0*/  LDL.LU R140, [R1+0x44] ;  /* 0x00004400018c7983 */ /* 0x001f280000300800 */
[----:B------:R0:W-:Y:S01]  /*a1b0*/  STL [R1+0x19c], R215 ;  /* 0x00019cd701007387 */ /* 0x0001e20000100800 */
[----:B-1----:R-:W-:-:S03]  /*a1c0*/  IADD3 R82, P1, R25, R43, RZ ;  /* 0x0000002b19527210 */ /* 0x002fc60007f3e0ff */
[----:B0-----:R-:W4:Y:S04]  /*a1d0*/  LDL.LU R215, [R1+0x40] ;  /* 0x0000400001d77983 */ /* 0x001f280000300800 */
[----:B------:R0:W-:Y:S04]  /*a1e0*/  STL [R1+0x1a0], R139 ;  /* 0x0001a08b01007387 */ /* 0x0001e80000100800 */
[----:B0-----:R-:W4:Y:S04]  /*a1f0*/  LDL.LU R139, [R1+0x3c] ;  /* 0x00003c00018b7983 */ /* 0x001f280000300800 */
[----:B------:R0:W-:Y:S01]  /*a200*/  STL [R1+0x1a4], R213 ;  /* 0x0001a4d501007387 */ /* 0x0001e20000100800 */
[----:B------:R-:W-:-:S03]  /*a210*/  IMAD.X R83, R17, 0x1, R44, P1 ;  /* 0x0000000111537824 */ /* 0x000fc600008e062c */
[----:B0-----:R-:W4:Y:S04]  /*a220*/  LDL.LU R213, [R1+0x38] ;  /* 0x0000380001d57983 */ /* 0x001f280000300800 */
[----:B------:R0:W-:Y:S04]  /*a230*/  STL [R1+0x1a8], R138 ;  /* 0x0001a88a01007387 */ /* 0x0001e80000100800 */
[----:B--2---:R1:W-:Y:S04]  /*a240*/  STS.U16 [R89+0xc000], R96 ;  /* 0x00c0006059007388 */ /* 0x0043e80000000400 */
[----:B0-----:R-:W2:Y:S04]  /*a250*/  LDL.LU R138, [R1+0x34] ;  /* 0x00003400018a7983 */ /* 0x001ea80000300800 */
[----:B------:R0:W-:Y:S01]  /*a260*/  STL [R1+0x1ac], R211 ;  /* 0x0001acd301007387 */ /* 0x0001e20000100800 */
[----:B-1----:R-:W-:-:S06]  /*a270*/  PRMT R96, RZ, 0x7610, R96 ;  /* 0x00007610ff607816 */ /* 0x002fcc0000000060 */
[----:B------:R1:W2:Y:S04]  /*a280*/  @!P0 LDG.E.U16 R96, [R82.64] ;  /* 0x0000000652608981 */ /* 0x0002a8000c1e1500 */
[----:B0-----:R-:W2:Y:S04]  /*a290*/  LDL.LU R211, [R1+0x2c] ;  /* 0x00002c0001d37983 */ /* 0x001ea80000300800 */
[----:B------:R0:W-:Y:S04]  /*a2a0*/  STL [R1+0x1b0], R137 ;  /* 0x0001b08901007387 */ /* 0x0001e80000100800 */
[----:B0-----:R-:W2:Y:S04]  /*a2b0*/  LDL.LU R137, [R1+0x30] ;  /* 0x0000300001897983 */ /* 0x001ea80000300800 */
[----:B------:R0:W-:Y:S01]  /*a2c0*/  STL [R1+0x1b4], R209 ;  /* 0x0001b4d101007387 */ /* 0x0001e20000100800 */
[----:B-1----:R-:W-:-:S03]  /*a2d0*/  IADD3 R82, P1, R28, R43, RZ ;  /* 0x0000002b1c527210 */ /* 0x002fc60007f3e0ff */
[----:B0-----:R-:W2:Y:S04]  /*a2e0*/  LDL.LU R209, [R1+0x28] ;  /* 0x0000280001d17983 */ /* 0x001ea80000300800 */
[----:B------:R0:W-:Y:S04]  /*a2f0*/  STL [R1+0x1b8], R136 ;  /* 0x0001b88801007387 */ /* 0x0001e80000100800 */
[----:B0-----:R-:W2:Y:S04]  /*a300*/  LDL.LU R136, [R1+0x24] ;  /* 0x0000240001887983 */ /* 0x001ea80000300800 */
[----:B------:R0:W-:Y:S01]  /*a310*/  STL [R1+0x1bc], R207 ;  /* 0x0001bccf01007387 */ /* 0x0001e20000100800 */
[----:B------:R-:W-:-:S03]  /*a320*/  IMAD.X R83, R20, 0x1, R44, P1 ;  /* 0x0000000114537824 */ /* 0x000fc600008e062c */
[----:B------:R1:W-:Y:S04]  /*a330*/  STS.U16 [R89+0xc400], R87 ;  /* 0x00c4005759007388 */ /* 0x0003e80000000400 */
        /* <DEDUP_REMOVED lines=14> */
[----:B0-----:R-:W2:Y:S04]  /*a420*/  LDL.LU R133, [R1+0xc] ;  /* 0x00000c0001857983 */ /* 0x001ea80000300800 */
[----:B------:R0:W-:Y:S04]  /*a430*/  STL [R1+0x1d4], R201 ;  /* 0x0001d4c901007387 */ /* 0x0001e80000100800 */
[----:B------:R1:W-:Y:S04]  /*a440*/  STS.U16 [R89+0xc800], R98 ;  /* 0x00c8006259007388 */ /* 0x0003e80000000400 */
[----:B0-----:R-:W2:Y:S04]  /*a450*/  LDL.LU R201, [R1+0x8] ;  /* 0x0000080001c97983 */ /* 0x001ea80000300800 */
[----:B------:R0:W-:Y:S01]  /*a460*/  STL [R1+0x1d8], R132 ;  /* 0x0001d88401007387 */ /* 0x0001e20000100800 */
[----:B-1----:R-:W-:-:S06]  /*a470*/  PRMT R98, RZ, 0x7610, R98 ;  /* 0x00007610ff627816 */ /* 0x002fcc0000000062 */
[----:B------:R1:W2:Y:S04]  /*a480*/  @!P0 LDG.E.U16 R98, [R82.64] ;  /* 0x0000000652628981 */ /* 0x0002a8000c1e1500 */
[----:B0-----:R-:W2:Y:S04]  /*a490*/  LDL.LU R132, [R1+0x4] ;  /* 0x0000040001847983 */ /* 0x001ea80000300800 */
[----:B------:R0:W-:Y:S04]  /*a4a0*/  STL [R1+0x1dc], R199 ;  /* 0x0001dcc701007387 */ /* 0x0001e80000100800 */
[----:B0-----:R-:W2:Y:S04]  /*a4b0*/  LDL.LU R199, [R1] ;  /* 0x0000000001c77983 */ /* 0x001ea80000300800 */
[----:B------:R0:W-:Y:S01]  /*a4c0*/  STL [R1+0x1e0], R131 ;  /* 0x0001e08301007387 */ /* 0x0001e20000100800 */
[----:B-1----:R-:W-:-:S03]  /*a4d0*/  IADD3 R82, P1, R34, R43, RZ ;  /* 0x0000002b22527210 */ /* 0x002fc60007f3e0ff */
[----:B0-----:R-:W2:Y:S04]  /*a4e0*/  LDL.LU R131, [R1+0xcc] ;  /* 0x0000cc0001837983 */ /* 0x001ea80000300800 */
[----:B------:R-:W-:Y:S04]  /*a4f0*/  STL [R1+0x1ec], R197 ;  /* 0x0001ecc501007387 */ /* 0x000fe80000100800 */
[----:B------:R0:W-:Y:S01]  /*a500*/  STL [R1+0x1f0], R130 ;  /* 0x0001f08201007387 */ /* 0x0001e20000100800 */
[----:B------:R-:W-:-:S03]  /*a510*/  IADD3.X R83, R26, R44, RZ, P1, !PT ;  /* 0x0000002c1a537210 */ /* 0x000fc60000ffe4ff */
[----:B0-----:R-:W2:Y:S04]  /*a520*/  LDL.LU R130, [R1+0xd8] ;  /* 0x0000d80001827983 */ /* 0x001ea80000300800 */
[----:B---3--:R0:W-:Y:S04]  /*a530*/  STS.U16 [R89+0xcc00], R81 ;  /* 0x00cc005159007388 */ /* 0x0081e80000000400 */
[----:B------:R-:W3:Y:S04]  /*a540*/  LDL.LU R197, [R1+0xc8] ;  /* 0x0000c80001c57983 */ /* 0x000ee80000300800 */
[----:B------:R-:W3:Y:S01]  /*a550*/  LDL.LU R39, [R1+0xd4] ;  /* 0x0000d40001277983 */ /* 0x000ee20000300800 */
[----:B0-----:R-:W-:-:S03]  /*a560*/  PRMT R81, RZ, 0x7610, R81 ;  /* 0x00007610ff517816 */ /* 0x001fc60000000051 */
[----:B------:R0:W-:Y:S04]  /*a570*/  STS.U16 [R89+0xd000], R97 ;  /* 0x00d0006159007388 */ /* 0x0001e80000000400 */
[----:B------:R1:W3:Y:S04]  /*a580*/  @!P0 LDG.E.U16 R81, [R82.64] ;  /* 0x0000000652518981 */ /* 0x0002e8000c1e1500 */
[----:B------:R-:W3:Y:S01]  /*a590*/  LDL.LU R246, [R1+0xd0] ;  /* 0x0000d00001f67983 */ /* 0x000ee20000300800 */
[----:B0-----:R-:W-:Y:S02]  /*a5a0*/  PRMT R97, RZ, 0x7610, R97 ;  /* 0x00007610ff617816 */ /* 0x001fe40000000061 */
[----:B-1----:R-:W-:-:S05]  /*a5b0*/  IADD3 R82, P1, R37, R43, RZ ;  /* 0x0000002b25527210 */ /* 0x002fca0007f3e0ff */
[----:B------:R-:W-:Y:S01]  /*a5c0*/  IMAD.X R83, R29, 0x1, R44, P1 ;  /* 0x000000011d537824 */ /* 0x000fe200008e062c */
[----:B------:R0:W-:Y:S04]  /*a5d0*/  STS.U16 [R89+0xd400], R86 ;  /* 0x00d4005659007388 */ /* 0x0001e80000000400 */
[----:B------:R1:W3:Y:S01]  /*a5e0*/  @!P0 LDG.E.U16 R97, [R82.64] ;  /* 0x0000000652618981 */ /* 0x0002e2000c1e1500 */
[----:B0-----:R-:W-:Y:S02]  /*a5f0*/  PRMT R86, RZ, 0x7610, R86 ;  /* 0x00007610ff567816 */ /* 0x001fe40000000056 */
[----:B-1----:R-:W-:-:S05]  /*a600*/  IADD3 R82, P1, R40, R43, RZ ;  /* 0x0000002b28527210 */ /* 0x002fca0007f3e0ff */
[----:B------:R-:W-:Y:S01]  /*a610*/  IMAD.X R83, R32, 0x1, R44, P1 ;  /* 0x0000000120537824 */ /* 0x000fe200008e062c */
[----:B----4-:R0:W-:Y:S04]  /*a620*/  STS.U16 [R89+0xd800], R85 ;  /* 0x00d8005559007388 */ /* 0x0101e80000000400 */
[----:B------:R1:W4:Y:S01]  /*a630*/  @!P0 LDG.E.U16 R86, [R82.64] ;  /* 0x0000000652568981 */ /* 0x000322000c1e1500 */
[----:B0-----:R-:W-:Y:S02]  /*a640*/  PRMT R85, RZ, 0x7610, R85 ;  /* 0x00007610ff557816 */ /* 0x001fe40000000055 */
[----:B-1----:R-:W-:-:S05]  /*a650*/  IADD3 R82, P1, R41, R43, RZ ;  /* 0x0000002b29527210 */ /* 0x002fca0007f3e0ff */
[----:B------:R-:W-:-:S05]  /*a660*/  IMAD.X R83, R35, 0x1, R44, P1 ;  /* 0x0000000123537824 */ /* 0x000fca00008e062c */
[----:B------:R0:W4:Y:S04]  /*a670*/  @!P0 LDG.E.U16 R85, [R82.64] ;  /* 0x0000000652558981 */ /* 0x000128000c1e1500 */
[----:B------:R1:W-:Y:S01]  /*a680*/  STS.U16 [R89+0xdc00], R84 ;  /* 0x00dc005459007388 */ /* 0x0003e20000000400 */
[----:B0-----:R-:W-:Y:S02]  /*a690*/  IADD3 R82, P1, R42, R43, RZ ;  /* 0x0000002b2a527210 */ /* 0x001fe40007f3e0ff */
[----:B-1----:R-:W-:-:S03]  /*a6a0*/  PRMT R84, RZ, 0x7610, R84 ;  /* 0x00007610ff547816 */ /* 0x002fc60000000054 */
[----:B------:R-:W-:Y:S01]  /*a6b0*/  IMAD.X R83, R38, 0x1, R44, P1 ;  /* 0x0000000126537824 */ /* 0x000fe200008e062c */
[----:B--2---:R0:W-:Y:S04]  /*a6c0*/  STS.U16 [R89+0xe000], R96 ;  /* 0x00e0006059007388 */ /* 0x0041e80000000400 */
[----:B------:R1:W4:Y:S01]  /*a6d0*/  @!P0 LDG.E.U16 R84, [R82.64] ;  /* 0x0000000652548981 */ /* 0x000322000c1e1500 */
[----:B0-----:R-:W-:Y:S02]  /*a6e0*/  PRMT R96, RZ, 0x7610, R96 ;  /* 0x00007610ff607816 */ /* 0x001fe40000000060 */
[----:B-1----:R-:W-:-:S05]  /*a6f0*/  IADD3 R82, P1, R99, R43, RZ ;  /* 0x0000002b63527210 */ /* 0x002fca0007f3e0ff */
[----:B------:R-:W-:-:S05]  /*a700*/  IMAD.X R83, R244, 0x1, R44, P1 ;  /* 0x00000001f4537824 */ /* 0x000fca00008e062c */
[----:B------:R0:W4:Y:S02]  /*a710*/  @!P0 LDG.E.U16 R96, [R82.64] ;  /* 0x0000000652608981 */ /* 0x000124000c1e1500 */
[----:B0-----:R-:W-:-:S05]  /*a720*/  IADD3 R82, P1, R46, R43, RZ ;  /* 0x0000002b2e527210 */ /* 0x001fca0007f3e0ff */
[----:B------:R-:W-:Y:S01]  /*a730*/  IMAD.X R83, R242, 0x1, R44, P1 ;  /* 0x00000001f2537824 */ /* 0x000fe200008e062c */
[----:B------:R0:W-:Y:S02]  /*a740*/  STS.U16 [R89+0xe400], R87 ;  /* 0x00e4005759007388 */ /* 0x0001e40000000400 */
[----:B0-----:R-:W-:-:S06]  /*a750*/  PRMT R87, RZ, 0x7610, R87 ;  /* 0x00007610ff577816 */ /* 0x001fcc0000000057 */
[----:B------:R0:W4:Y:S04]  /*a760*/  @!P0 LDG.E.U16 R87, [R82.64] ;  /* 0x0000000652578981 */ /* 0x000128000c1e1500 */
[----:B------:R1:W-:Y:S02]  /*a770*/  STS.U16 [R89+0xe800], R98 ;  /* 0x00e8006259007388 */ /* 0x0003e40000000400 */
[----:B-1----:R-:W-:Y:S02]  /*a780*/  PRMT R98, RZ, 0x7610, R98 ;  /* 0x00007610ff627816 */ /* 0x002fe40000000062 */
[----:B0-----:R-:W-:-:S05]  /*a790*/  IADD3 R82, P1, R130, R43, RZ ;  /* 0x0000002b82527210 */ /* 0x001fca0007f3e0ff */
[----:B------:R-:W-:-:S05]  /*a7a0*/  IMAD.X R83, R240, 0x1, R44, P1 ;  /* 0x00000001f0537824 */ /* 0x000fca00008e062c */
[----:B------:R3:W2:Y:S02]  /*a7b0*/  @!P0 LDG.E.U16 R98, [R82.64] ;  /* 0x0000000652628981 */ /* 0x0006a4000c1e1500 */
[----:B---3--:R-:W-:Y:S02]  /*a7c0*/  IADD3 R82, P1, R39, R43, RZ ;  /* 0x0000002b27527210 */ /* 0x008fe40007f3e0ff */
[----:B------:R0:W-:Y:S03]  /*a7d0*/  STS.U16 [R89+0xec00], R81 ;  /* 0x00ec005159007388 */ /* 0x0001e60000000400 */
[----:B------:R-:W-:Y:S01]  /*a7e0*/  IMAD.X R83, R238, 0x1, R44, P1 ;  /* 0x00000001ee537824 */ /* 0x000fe200008e062c */
[----:B0-----:R-:W-:-:S06]  /*a7f0*/  PRMT R81, RZ, 0x7610, R81 ;  /* 0x00007610ff517816 */ /* 0x001fcc0000000051 */
[----:B------:R0:W3:Y:S04]  /*a800*/  @!P0 LDG.E.U16 R81, [R82.64] ;  /* 0x0000000652518981 */ /* 0x0000e8000c1e1500 */
[----:B------:R1:W-:Y:S01]  /*a810*/  STS.U16 [R89+0xf000], R97 ;  /* 0x00f0006159007388 */ /* 0x0003e20000000400 */
[----:B0-----:R-:W-:Y:S02]  /*a820*/  IADD3 R82, P1, R246, R43, RZ ;  /* 0x0000002bf6527210 */ /* 0x001fe40007f3e0ff */
[----:B-1----:R-:W-:-:S03]  /*a830*/  PRMT R97, RZ, 0x7610, R97 ;  /* 0x00007610ff617816 */ /* 0x002fc60000000061 */
[----:B------:R-:W-:-:S05]  /*a840*/  IMAD.X R83, R236, 0x1, R44, P1 ;  /* 0x00000001ec537824 */ /* 0x000fca00008e062c */
[----:B------:R0:W3:Y:S04]  /*a850*/  @!P0 LDG.E.U16 R97, [R82.64] ;  /* 0x0000000652618981 */ /* 0x0000e8000c1e1500 */
[----:B----4-:R1:W-:Y:S01]  /*a860*/  STS.U16 [R89+0xf400], R86 ;  /* 0x00f4005659007388 */ /* 0x0103e20000000400 */
[----:B0-----:R-:W-:Y:S02]  /*a870*/  IADD3 R82, P1, R131, R43, RZ ;  /* 0x0000002b83527210 */ /* 0x001fe40007f3e0ff */
[----:B-1----:R-:W-:-:S03]  /*a880*/  PRMT R86, RZ, 0x7610, R86 ;  /* 0x00007610ff567816 */ /* 0x002fc60000000056 */
[----:B------:R-:W-:-:S05]  /*a890*/  IMAD.X R83, R234, 0x1, R44, P1 ;  /* 0x00000001ea537824 */ /* 0x000fca00008e062c */
[----:B------:R0:W4:Y:S04]  /*a8a0*/  @!P0 LDG.E.U16 R86, [R82.64] ;  /* 0x0000000652568981 */ /* 0x000128000c1e1500 */
[----:B------:R1:W-:Y:S01]  /*a8b0*/  STS.U16 [R89+0xf800], R85 ;  /* 0x00f8005559007388 */ /* 0x0003e20000000400 */
[----:B0-----:R-:W-:Y:S02]  /*a8c0*/  IADD3 R82, P1, R197, R43, RZ ;  /* 0x0000002bc5527210 */ /* 0x001fe40007f3e0ff */
[----:B-1----:R-:W-:-:S03]  /*a8d0*/  PRMT R85, RZ, 0x7610, R85 ;  /* 0x00007610ff557816 */ /* 0x002fc60000000055 */
[----:B------:R-:W-:-:S05]  /*a8e0*/  IMAD.X R83, R232, 0x1, R44, P1 ;  /* 0x00000001e8537824 */ /* 0x000fca00008e062c */
[----:B------:R0:W4:Y:S04]  /*a8f0*/  @!P0 LDG.E.U16 R85, [R82.64] ;  /* 0x0000000652558981 */ /* 0x000128000c1e1500 */
[----:B------:R1:W-:Y:S01]  /*a900*/  STS.U16 [R89+0xfc00], R84 ;  /* 0x00fc005459007388 */ /* 0x0003e20000000400 */
[----:B0-----:R-:W-:Y:S02]  /*a910*/  IADD3 R82, P1, R45, R43, RZ ;  /* 0x0000002b2d527210 */ /* 0x001fe40007f3e0ff */
[----:B-1----:R-:W-:Y:S02]  /*a920*/  PRMT R84, RZ, 0x7610, R84 ;  /* 0x00007610ff547816 */ /* 0x002fe40000000054 */
[----:B------:R-:W-:Y:S02]  /*a930*/  IADD3.X R83, R230, R44, RZ, P1, !PT ;  /* 0x0000002ce6537210 */ /* 0x000fe40000ffe4ff */
[----:B------:R-:W-:-:S03]  /*a940*/  LOP3.LUT R99, R89, 0x40, RZ, 0x3c, !PT ;  /* 0x0000004059637812 */ /* 0x000fc600078e3cff */
[----:B------:R0:W4:Y:S04]  /*a950*/  @!P0 LDG.E.U16 R84, [R82.64] ;  /* 0x0000000652548981 */ /* 0x000128000c1e1500 */
[----:B------:R1:W-:Y:S01]  /*a960*/  STS.U16 [R99+0x200], R96 ;  /* 0x0002006063007388 */ /* 0x0003e20000000400 */
[----:B0-----:R-:W-:Y:S02]  /*a970*/  IADD3 R82, P1, R93, R43, RZ ;  /* 0x0000002b5d527210 */ /* 0x001fe40007f3e0ff */
[----:B-1----:R-:W-:-:S03]  /*a980*/  PRMT R96, RZ, 0x7610, R96 ;  /* 0x00007610ff607816 */ /* 0x002fc60000000060 */
[----:B------:R-:W-:-:S05]  /*a990*/  IMAD.X R83, R228, 0x1, R44, P1 ;  /* 0x00000001e4537824 */ /* 0x000fca00008e062c */
[----:B------:R0:W4:Y:S02]  /*a9a0*/  @!P0 LDG.E.U16 R96, [R82.64] ;  /* 0x0000000652608981 */ /* 0x000124000c1e1500 */
[----:B0-----:R-:W-:-:S05]  /*a9b0*/  IADD3 R82, P1, R92, R43, RZ ;  /* 0x0000002b5c527210 */ /* 0x001fca0007f3e0ff */
[----:B------:R-:W-:Y:S01]  /*a9c0*/  IMAD.X R83, R226, 0x1, R44, P1 ;  /* 0x00000001e2537824 */ /* 0x000fe200008e062c */
[----:B------:R0:W-:Y:S02]  /*a9d0*/  STS.U16 [R99+0x600], R87 ;  /* 0x0006005763007388 */ /* 0x0001e40000000400 */
[----:B0-----:R-:W-:-:S06]  /*a9e0*/  PRMT R87, RZ, 0x7610, R87 ;  /* 0x00007610ff577816 */ /* 0x001fcc0000000057 */
[----:B------:R0:W4:Y:S02]  /*a9f0*/  @!P0 LDG.E.U16 R87, [R82.64] ;  /* 0x0000000652578981 */ /* 0x000124000c1e1500 */
[----:B0-----:R-:W-:-:S05]  /*aa00*/  IADD3 R82, P1, R245, R43, RZ ;  /* 0x0000002bf5527210 */ /* 0x001fca0007f3e0ff */
[----:B------:R-:W-:Y:S01]  /*aa10*/  IMAD.X R83, R224, 0x1, R44, P1 ;  /* 0x00000001e0537824 */ /* 0x000fe200008e062c */
[----:B--2---:R0:W-:Y:S02]  /*aa20*/  STS.U16 [R99+0xa00], R98 ;  /* 0x000a006263007388 */ /* 0x0041e40000000400 */
[----:B0-----:R-:W-:-:S06]  /*aa30*/  PRMT R98, RZ, 0x7610, R98 ;  /* 0x00007610ff627816 */ /* 0x001fcc0000000062 */
[----:B------:R0:W2:Y:S02]  /*aa40*/  @!P0 LDG.E.U16 R98, [R82.64] ;  /* 0x0000000652628981 */ /* 0x0000a4000c1e1500 */
[----:B0-----:R-:W-:Y:S02]  /*aa50*/  IADD3 R82, P1, R243, R43, RZ ;  /* 0x0000002bf3527210 */ /* 0x001fe40007f3e0ff */
[----:B---3--:R0:W-:Y:S03]  /*aa60*/  STS.U16 [R99+0xe00], R81 ;  /* 0x000e005163007388 */ /* 0x0081e60000000400 */
        /* <DEDUP_REMOVED lines=39> */
[----:B---3--:R0:W-:Y:S02]  /*ace0*/  STS.U16 [R99+0x2e00], R81 ;  /* 0x002e005163007388 */ /* 0x0081e40000000400 */
[----:B------:R-:W-:Y:S02]  /*acf0*/  IADD3.X R83, R206, R44, RZ, P1, !PT ;  /* 0x0000002cce537210 */ /* 0x000fe40000ffe4ff */
        /* <DEDUP_REMOVED lines=58> */
[----:B0-----:R-:W-:-:S04]  /*b0a0*/  IADD3 R82, P1, R144, R43, RZ ;  /* 0x0000002b90527210 */ /* 0x001fc80007f3e0ff */
[----:B------:R-:W-:Y:S02]  /*b0b0*/  IADD3.X R83, R182, R44, RZ, P1, !PT ;  /* 0x0000002cb6537210 */ /* 0x000fe40000ffe4ff */
[----:B-1----:R-:W-:-:S06]  /*b0c0*/  PRMT R84, RZ, 0x7610, R84 ;  /* 0x00007610ff547816 */ /* 0x002fcc0000000054 */
        /* <DEDUP_REMOVED lines=37> */
[----:B0-----:R-:W-:-:S05]  /*b320*/  IADD3 R82, P1, R140, R43, RZ ;  /* 0x0000002b8c527210 */ /* 0x001fca0007f3e0ff */
[----:B------:R-:W-:Y:S01]  /*b330*/  IMAD.X R83, R166, 0x1, R44, P1 ;  /* 0x00000001a6537824 */ /* 0x000fe200008e062c */
        /* <DEDUP_REMOVED lines=116> */
[----:B------:R-:W4:Y:S04]  /*ba80*/  @!P0 LDG.E.U16 R85, [R82.64] ;  /* 0x0000000652558981 */ /* 0x000f28000c1e1500 */
[----:B------:R-:W-:Y:S04]  /*ba90*/  STS.U16 [R99+0xfe00], R80 ;  /* 0x00fe005063007388 */ /* 0x000fe80000000400 */
[----:B------:R-:W-:Y:S04]  /*baa0*/  STS.U16 [R99+0xde00], R84 ;  /* 0x00de005463007388 */ /* 0x000fe80000000400 */
[----:B------:R-:W-:Y:S04]  /*bab0*/  STS.U16 [R99+0xe200], R96 ;  /* 0x00e2006063007388 */ /* 0x000fe80000000400 */
[----:B------:R-:W-:Y:S04]  /*bac0*/  STS.U16 [R99+0xe600], R87 ;  /* 0x00e6005763007388 */ /* 0x000fe80000000400 */
[----:B--2---:R-:W-:Y:S04]  /*bad0*/  STS.U16 [R99+0xea00], R98 ;  /* 0x00ea006263007388 */ /* 0x004fe80000000400 */
[----:B---3--:R-:W-:Y:S04]  /*bae0*/  STS.U16 [R99+0xee00], R81 ;  /* 0x00ee005163007388 */ /* 0x008fe80000000400 */
[----:B------:R-:W-:Y:S04]  /*baf0*/  STS.U16 [R99+0xf200], R97 ;  /* 0x00f2006163007388 */ /* 0x000fe80000000400 */
[----:B----4-:R-:W-:Y:S04]  /*bb00*/  STS.U16 [R99+0xf600], R86 ;  /* 0x00f6005663007388 */ /* 0x010fe80000000400 */
[----:B------:R-:W-:Y:S04]  /*bb10*/  STS.U16 [R99+0xfa00], R85 ;  /* 0x00fa005563007388 */ /* 0x000fe80000000400 */
[----:B------:R-:W-:Y:S06]  /*bb20*/  BAR.SYNC.DEFER_BLOCKING 0x0 ;  /* 0x0000000000007b1d */ /* 0x000fec0000010000 */
[----:B------:R-:W-:Y:S04]  /*bb30*/  LDSM.16.MT88.4 R80, [R47+0x10000] ;  /* 0x010000002f50783b */ /* 0x000fe80000004200 */
[----:B------:R-:W0:Y:S04]  /*bb40*/  LDSM.16.M88.4 R96, [R90] ;  /* 0x000000005a60783b */ /* 0x000e280000000200 */
[----:B------:R-:W1:Y:S01]  /*bb50*/  LDSM.16.MT88.4 R84, [R47+0x10200] ;  /* 0x010200002f54783b */ /* 0x000e620000004200 */
[----:B0-----:R-:W-:Y:S11]  /*bb60*/  HMMA.16816.F32 R72, R80, R96, R72 ;  /* 0x000000605048723c */ /* 0x001ff60000001848 */
[----:B------:R-:W-:Y:S11]  /*bb70*/  @!UPT UIADD3 URZ, URZ, URZ, URZ ;  /* 0x0000003f3f3ff290 */ /* 0x000ff6000fffe03f */
[----:B------:R-:W-:Y:S02]  /*bb80*/  @!UPT UIADD3 URZ, URZ, URZ, URZ ;  /* 0x0000003f3f3ff290 */ /* 0x000fe4000fffe03f */
[----:B-1----:R-:W-:Y:S01]  /*bb90*/  HMMA.16816.F32 R72, R84, R98, R72 ;  /* 0x000000625448723c */ /* 0x002fe20000001848 */
[----:B------:R-:W0:Y:S07]  /*bba0*/  LDSM.16.M88.4 R96, [R90+0x2000] ;  /* 0x002000005a60783b */ /* 0x000e2e0000000200 */
[----:B0-----:R-:W-:Y:S11]  /*bbb0*/  HMMA.16816.F32 R68, R80, R96, R68 ;  /* 0x000000605044723c */ /* 0x001ff60000001844 */
[----:B------:R-:W-:Y:S11]  /*bbc0*/  @!UPT UIADD3 URZ, URZ, URZ, URZ ;  /* 0x0000003f3f3ff290 */ /* 0x000ff6000fffe03f */
[----:B------:R-:W-:Y:S02]  /*bbd0*/  @!UPT UIADD3 URZ, URZ, URZ, URZ ;  /* 0x0000003f3f3ff290 */ /* 0x000fe4000fffe03f */
[----:B------:R-:W-:Y:S01]  /*bbe0*/  HMMA.16816.F32 R68, R84, R98, R68 ;  /* 0x000000625444723c */ /* 0x000fe20000001844 */
        /* <DEDUP_REMOVED lines=26> */
[----:B0-----:R-:W-:Y:S01]  /*bd90*/  HMMA.16816.F32 R76, R80, R96, R76 ;  /* 0x00000060504c723c */ /* 0x001fe2000000184c */
[----:B------:R-:W-:Y:S06]  /*bda0*/  LDSM.16.MT88.4 R80, [R47+0x10400] ;  /* 0x010400002f50783b */ /* 0x000fec0000004200 */
[C---:B------:R-:W-:Y:S11]  /*bdb0*/  LOP3.LUT R97, R90.reuse, 0x40, RZ, 0x3c, !PT ;  /* 0x000000405a617812 */ /* 0x040ff600078e3cff */
[----:B------:R-:W-:Y:S06]  /*bdc0*/  @!UPT UIADD3 URZ, URZ, URZ, URZ ;  /* 0x0000003f3f3ff290 */ /* 0x000fec000fffe03f */
[----:B------:R-:W-:Y:S01]  /*bdd0*/  HMMA.16816.F32 R76, R84, R98, R76 ;  /* 0x00000062544c723c */ /* 0x000fe2000000184c */
[----:B------:R-:W0:Y:S04]  /*bde0*/  LDSM.16.M88.4 R96, [R97] ;  /* 0x000000006160783b */ /* 0x000e280000000200 */
[----:B------:R-:W1:Y:S03]  /*bdf0*/  LDSM.16.MT88.4 R84, [R47+0x10600] ;  /* 0x010600002f54783b */ /* 0x000e660000004200 */
[----:B0-----:R-:W-:Y:S07]  /*be00*/  HMMA.16816.F32 R72, R80, R96, R72 ;  /* 0x000000605048723c */ /* 0x001fee0000001848 */
[C---:B------:R-:W-:Y:S11]  /*be10*/  LOP3.LUT R97, R90.reuse, 0x40, RZ, 0x3c, !PT ;  /* 0x000000405a617812 */ /* 0x040ff600078e3cff */
[----:B------:R-:W-:Y:S06]  /*be20*/  @!UPT UIADD3 URZ, URZ, URZ, URZ ;  /* 0x0000003f3f3ff290 */ /* 0x000fec000fffe03f */
[----:B-1----:R-:W-:Y:S01]  /*be30*/  HMMA.16816.F32 R72, R84, R98, R72 ;  /* 0x000000625448723c */ /* 0x002fe20000001848 */
[----:B------:R-:W0:Y:S07]  /*be40*/  LDSM.16.M88.4 R96, [R97+0x2000] ;  /* 0x002000006160783b */ /* 0x000e2e0000000200 */
[----:B0-----:R-:W-:Y:S07]  /*be50*/  HMMA.16816.F32 R68, R80, R96, R68 ;  /* 0x000000605044723c */ /* 0x001fee0000001844 */
[C---:B------:R-:W-:Y:S11]  /*be60*/  LOP3.LUT R97, R90.reuse, 0x40, RZ, 0x3c, !PT ;  /* 0x000000405a617812 */ /* 0x040ff600078e3cff */
[----:B------:R-:W-:Y:S06]  /*be70*/  @!UPT UIADD3 URZ, URZ, URZ, URZ ;  /* 0x0000003f3f3ff290 */ /* 0x000fec000fffe03f */
[----:B------:R-:W-:Y:S01]  /*be80*/  HMMA.16816.F32 R68, R84, R98, R68 ;  /* 0x000000625444723c */ /* 0x000fe20000001844 */
        /* <DEDUP_REMOVED lines=22> */
[----:B------:R-:W-:Y:S11]  /*bff0*/  LOP3.LUT R97, R90, 0x40, RZ, 0x3c, !PT ;  /* 0x000000405a617812 */ /* 0x000ff600078e3cff */
[----:B------:R-:W-:Y:S06]  /*c000*/  @!UPT UIADD3 URZ, URZ, URZ, URZ ;  /* 0x0000003f3f3ff290 */ /* 0x000fec000fffe03f */
[----:B------:R-:W-:Y:S01]  /*c010*/  HMMA.16816.F32 R48, R84, R98, R48 ;  /* 0x000000625430723c */ /* 0x000fe20000001830 */
[----:B------:R-:W0:Y:S07]  /*c020*/  LDSM.16.M88.4 R96, [R97+0xe000] ;  /* 0x00e000006160783b */ /* 0x000e2e0000000200 */
[----:B0-----:R-:W-:Y:S07]  /*c030*/  HMMA.16816.F32 R76, R80, R96, R76 ;  /* 0x00000060504c723c */ /* 0x001fee000000184c */
[----:B------:R-:W-:-:S02]  /*c040*/  IMAD.MOV.U32 R80, RZ, RZ, R130 ;  /* 0x000000ffff507224 */ /* 0x000fc400078e0082 */
[----:B------:R-:W2:Y:S01]  /*c050*/  LDL.LU R130, [R1+0x1f0] ;  /* 0x0001f00001827983 */ /* 0x000ea20000300800 */
[----:B------:R-:W-:Y:S02]  /*c060*/  IMAD.MOV.U32 R81, RZ, RZ, R197 ;  /* 0x000000ffff517224 */ /* 0x000fe400078e00c5 */
[----:B------:R-:W-:Y:S01]  /*c070*/  IMAD.MOV.U32 R82, RZ, RZ, R39 ;  /* 0x000000ffff527224 */ /* 0x000fe200078e0027 */
[----:B------:R-:W3:Y:S01]  /*c080*/  LDL.LU R197, [R1+0x1ec] ;  /* 0x0001ec0001c57983 */ /* 0x000ee20000300800 */
[----:B------:R-:W-:-:S03]  /*c090*/  IMAD.MOV.U32 R83, RZ, RZ, R246 ;  /* 0x000000ffff537224 */ /* 0x000fc600078e00f6 */
[----:B------:R-:W4:Y:S04]  /*c0a0*/  LDL.LU R39, [R1+0x1e8] ;  /* 0x0001e80001277983 */ /* 0x000f280000300800 */
[----:B------:R-:W2:Y:S03]  /*c0b0*/  LDL.LU R246, [R1+0x1e4] ;  /* 0x0001e40001f67983 */ /* 0x000ea60000300800 */
[----:B------:R-:W-:Y:S01]  /*c0c0*/  HMMA.16816.F32 R76, R84, R98, R76 ;  /* 0x00000062544c723c */ /* 0x000fe2000000184c */
[----:B------:R-:W3:Y:S04]  /*c0d0*/  LDL.LU R97, [R1+0xe4] ;  /* 0x0000e40001617983 */ /* 0x000ee80000300800 */
[----:B------:R-:W3:Y:S02]  /*c0e0*/  LDL.LU R96, [R1+0xe0] ;  /* 0x0000e00001607983 */ /* 0x000ee40000300800 */
[----:B------:R-:W-:-:S02]  /*c0f0*/  IMAD.MOV.U32 R99, RZ, RZ, R46 ;  /* 0x000000ffff637224 */ /* 0x000fc400078e002e */
[----:B------:R-:W-:Y:S02]  /*c100*/  IMAD.MOV.U32 R46, RZ, RZ, c[0x0][0x18c] ;  /* 0x00006300ff2e7624 */ /* 0x000fe400078e00ff */
[----:B------:R-:W-:Y:S02]  /*c110*/  IMAD.MOV.U32 R87, RZ, RZ, R82 ;  /* 0x000000ffff577224 */ /* 0x000fe400078e0052 */
[----:B------:R-:W-:Y:S02]  /*c120*/  IMAD.MOV.U32 R86, RZ, RZ, R83 ;  /* 0x000000ffff567224 */ /* 0x000fe400078e0053 */
[----:B------:R-:W-:Y:S02]  /*c130*/  IMAD.SHL.U32 R46, R46, 0x40, RZ ;  /* 0x000000402e2e7824 */ /* 0x000fe400078e00ff */
[----:B------:R-:W-:Y:S02]  /*c140*/  IMAD.MOV.U32 R82, RZ, RZ, R247 ;  /* 0x000000ffff527224 */ /* 0x000fe400078e00f7 */
[----:B------:R-:W-:-:S04]  /*c150*/  IMAD.MOV.U32 R83, RZ, RZ, R36 ;  /* 0x000000ffff537224 */ /* 0x000fc800078e0024 */
[----:B------:R-:W-:-:S04]  /*c160*/  IMAD.WIDE R82, R46, 0x2, R82 ;  /* 0x000000022e527825 */ /* 0x000fc800078e0252 */
[----:B------:R-:W-:Y:S02]  /*c170*/  IMAD.MOV.U32 R247, RZ, RZ, R82 ;  /* 0x000000fffff77224 */ /* 0x000fe400078e0052 */
[----:B------:R-:W-:Y:S02]  /*c180*/  IMAD.MOV.U32 R36, RZ, RZ, R83 ;  /* 0x000000ffff247224 */ /* 0x000fe400078e0053 */
        /* <DEDUP_REMOVED lines=13> */
[----:B------:R-:W-:Y:S01]  /*c260*/  IMAD.MOV.U32 R27, RZ, RZ, R83 ;  /* 0x000000ffff1b7224 */ /* 0x000fe200078e0053 */
[----:B------:R-:W-:Y:S01]  /*c270*/  MOV R83, R24 ;  /* 0x0000001800537202 */ /* 0x000fe20000000f00 */
[----:B------:R-:W-:Y:S02]  /*c280*/  IMAD.MOV.U32 R250, RZ, RZ, R82 ;  /* 0x000000fffffa7224 */ /* 0x000fe400078e0052 */
[----:B------:R-:W-:Y:S02]  /*c290*/  IMAD.MOV.U32 R82, RZ, RZ, R251 ;  /* 0x000000ffff527224 */ /* 0x000fe400078e00fb */
[----:B------:R-:W-:Y:S02]  /*c2a0*/  IMAD.MOV.U32 R98, RZ, RZ, R80 ;  /* 0x000000ffff627224 */ /* 0x000fe400078e0050 */
[----:B------:R-:W-:Y:S02]  /*c2b0*/  IMAD.MOV.U32 R84, RZ, RZ, R81 ;  /* 0x000000ffff547224 */ /* 0x000fe400078e0051 */
        /* <DEDUP_REMOVED lines=9> */
[----:B------:R-:W-:Y:S01]  /*c350*/  IMAD.MOV.U32 R83, RZ, RZ, R18 ;  /* 0x000000ffff537224 */ /* 0x000fe200078e0012 */
[----:B------:R-:W-:Y:S02]  /*c360*/  MOV R85, R131 ;  /* 0x0000008300557202 */ /* 0x000fe40000000f00 */
[----:B------:R-:W3:Y:S01]  /*c370*/  LDL.LU R131, [R1+0x1e0] ;  /* 0x0001e00001837983 */ /* 0x000ee20000300800 */
[----:B------:R-:W-:-:S03]  /*c380*/  IMAD.WIDE R82, R46, 0x2, R82 ;  /* 0x000000022e527825 */ /* 0x000fc600078e0252 */
[----:B------:R-:W3:Y:S01]  /*c390*/  LDL.LU R199, [R1+0x1dc] ;  /* 0x0001dc0001c77983 */ /* 0x000ee20000300800 */
[----:B------:R-:W-:-:S03]  /*c3a0*/  IMAD.MOV.U32 R18, RZ, RZ, R83 ;  /* 0x000000ffff127224 */ /* 0x000fc600078e0053 */
[----:B------:R0:W-:Y:S02]  /*c3b0*/  STL [R1], R82 ;  /* 0x0000005201007387 */ /* 0x0001e40000100800 */
[----:B0-----:R-:W-:Y:S01]  /*c3c0*/  MOV R82, R132 ;  /* 0x0000008400527202 */ /* 0x001fe20000000f00 */
[----:B------:R-:W-:Y:S01]  /*c3d0*/  IMAD.MOV.U32 R83, RZ, RZ, R15 ;  /* 0x000000ffff537224 */ /* 0x000fe200078e000f */
[----:B------:R-:W3:Y:S03]  /*c3e0*/  LDL.LU R132, [R1+0x1d8] ;  /* 0x0001d80001847983 */ /* 0x000ee60000300800 */
[----:B------:R-:W-:-:S04]  /*c3f0*/  IMAD.WIDE R82, R46, 0x2, R82 ;  /* 0x000000022e527825 */ /* 0x000fc800078e0252 */
[----:B------:R-:W-:Y:S01]  /*c400*/  IMAD.MOV.U32 R15, RZ, RZ, R83 ;  /* 0x000000ffff0f7224 */ /* 0x000fe200078e0053 */
[----:B------:R0:W-:Y:S02]  /*c410*/  STL [R1+0x4], R82 ;  /* 0x0000045201007387 */ /* 0x0001e40000100800 */
[----:B0-----:R-:W-:Y:S02]  /*c420*/  IMAD.MOV.U32 R82, RZ, RZ, R201 ;  /* 0x000000ffff527224 */ /* 0x001fe400078e00c9 */
[----:B------:R-:W-:Y:S01]  /*c430*/  IMAD.MOV.U32 R83, RZ, RZ, R12 ;  /* 0x000000ffff537224 */ /* 0x000fe200078e000c */
[----:B------:R-:W3:Y:S03]  /*c440*/  LDL.LU R201, [R1+0x1d4] ;  /* 0x0001d40001c97983 */ /* 0x000ee60000300800 */
[----:B------:R-:W-:-:S05]  /*c450*/  IMAD.WIDE R82, R46, 0x2, R82 ;  /* 0x000000022e527825 */ /* 0x000fca00078e0252 */
[----:B------:R0:W-:Y:S01]  /*c460*/  STL [R1+0x8], R82 ;  /* 0x0000085201007387 */ /* 0x0001e20000100800 */
[----:B------:R-:W-:Y:S01]  /*c470*/  MOV R12, R83 ;  /* 0x00000053000c7202 */ /* 0x000fe20000000f00 */
[----:B0-----:R-:W-:Y:S02]  /*c480*/  IMAD.MOV.U32 R82, RZ, RZ, R133 ;  /* 0x000000ffff527224 */ /* 0x001fe400078e0085 */
[----:B------:R-:W-:Y:S01]  /*c490*/  IMAD.MOV.U32 R83, RZ, RZ, R9 ;  /* 0x000000ffff537224 */ /* 0x000fe200078e0009 */
[----:B------:R-:W3:Y:S03]  /*c4a0*/  LDL.LU R133, [R1+0x1d0] ;  /* 0x0001d00001857983 */ /* 0x000ee60000300800 */
[----:B------:R-:W-:-:S04]  /*c4b0*/  IMAD.WIDE R82, R46, 0x2, R82 ;  /* 0x000000022e527825 */ /* 0x000fc800078e0252 */
[----:B------:R-:W-:Y:S01]  /*c4c0*/  IMAD.MOV.U32 R9, RZ, RZ, R83 ;  /* 0x000000ffff097224 */ /* 0x000fe200078e0053 */
[----:B------:R0:W-:Y:S02]  /*c4d0*/  STL [R1+0xc], R82 ;  /* 0x00000c5201007387 */ /* 0x0001e40000100800 */
[----:B0-----:R-:W-:Y:S02]  /*c4e0*/  IMAD.MOV.U32 R83, RZ, RZ, R203 ;  /* 0x000000ffff537224 */ /* 0x001fe400078e00cb */
[----:B------:R-:W3:Y:S03]  /*c4f0*/  LDL.LU R203, [R1+0x1cc] ;  /* 0x0001cc0001cb7983 */ /* 0x000ee60000300800 */
[----:B------:R-:W-:Y:S01]  /*c500*/  MOV R82, R83 ;  /* 0x0000005300527202 */ /* 0x000fe20000000f00 */
[----:B------:R-:W-:-:S04]  /*c510*/  IMAD.MOV.U32 R83, RZ, RZ, R6 ;  /* 0x000000ffff537224 */ /* 0x000fc800078e0006 */
[----:B------:R-:W-:-:S04]  /*c520*/  IMAD.WIDE R82, R46, 0x2, R82 ;  /* 0x000000022e527825 */ /* 0x000fc800078e0252 */
[----:B------:R-:W-:Y:S01]  /*c530*/  IMAD.MOV.U32 R6, RZ, RZ, R83 ;  /* 0x000000ffff067224 */ /* 0x000fe200078e0053 */
[----:B------:R0:W-:Y:S02]  /*c540*/  STL [R1+0x10], R82 ;  /* 0x0000105201007387 */ /* 0x0001e40000100800 */
[----:B0-----:R-:W-:Y:S02]  /*c550*/  IMAD.MOV.U32 R83, RZ, RZ, R134 ;  /* 0x000000ffff537224 */ /* 0x001fe400078e0086 */
[----:B------:R-:W3:Y:S01]  /*c560*/  LDL.LU R134, [R1+0x1c8] ;  /* 0x0001c80001867983 */ /* 0x000ee20000300800 */
[----:B----4-:R-:W-:Y:S02]  /*c570*/  IMAD.MOV.U32 R81, RZ, RZ, R39 ;  /* 0x000000ffff517224 */ /* 0x010fe400078e0027 */
[----:B--2---:R-:W-:-:S04]  /*c580*/  IMAD.MOV.U32 R80, RZ, RZ, R246 ;  /* 0x000000ffff507224 */ /* 0x004fc800078e00f6 */
[----:B------:R-:W-:-:S04]  /*c590*/  IMAD.WIDE R80, R46, 0x2, R80 ;  /* 0x000000022e507825 */ /* 0x000fc800078e0250 */
[----:B------:R-:W-:Y:S01]  /*c5a0*/  IMAD.MOV.U32 R246, RZ, RZ, R80 ;  /* 0x000000fffff67224 */ /* 0x000fe200078e0050 */
[----:B------:R-:W-:Y:S01]  /*c5b0*/  MOV R80, R42 ;  /* 0x0000002a00507202 */ /* 0x000fe20000000f00 */
        /* <DEDUP_REMOVED lines=42> */
[----:B------:R-:W-:-:S04]  /*c860*/  IMAD.WIDE R82, R46, 0x2, R82 ;  /* 0x000000022e527825 */ /* 0x000fc800078e0252 */
[----:B------:R-:W-:Y:S02]  /*c870*/  IMAD.MOV.U32 R80, RZ, RZ, R22 ;  /* 0x000000ffff507224 */ /* 0x000fe400078e0016 */
[----:B------:R-:W-:Y:S01]  /*c880*/  IMAD.MOV.U32 R81, RZ, RZ, R14 ;  /* 0x000000ffff517224 */ /* 0x000fe200078e000e */
[----:B------:R0:W-:Y:S01]  /*c890*/  STL [R1+0x14], R82 ;  /* 0x0000145201007387 */ /* 0x0001e20000100800 */
[----:B------:R-:W-:Y:S02]  /*c8a0*/  IMAD.MOV.U32 R4, RZ, RZ, R83 ;  /* 0x000000ffff047224 */ /* 0x000fe400078e0053 */
[----:B------:R-:W-:-:S04]  /*c8b0*/  IMAD.WIDE R80, R46, 0x2, R80 ;  /* 0x000000022e507825 */ /* 0x000fc800078e0250 */
[----:B------:R-:W-:Y:S02]  /*c8c0*/  IMAD.MOV.U32 R22, RZ, RZ, R80 ;  /* 0x000000ffff167224 */ /* 0x000fe400078e0050 */
[----:B------:R-:W-:Y:S02]  /*c8d0*/  IMAD.MOV.U32 R14, RZ, RZ, R81 ;  /* 0x000000ffff0e7224 */ /* 0x000fe400078e0051 */
[----:B0-----:R-:W-:Y:S02]  /*c8e0*/  IMAD.MOV.U32 R83, RZ, RZ, R205 ;  /* 0x000000ffff537224 */ /* 0x001fe400078e00cd */
[----:B------:R-:W-:Y:S01]  /*c8f0*/  IMAD.MOV.U32 R80, RZ, RZ, R19 ;  /* 0x000000ffff507224 */ /* 0x000fe200078e0013 */
[----:B------:R-:W2:Y:S01]  /*c900*/  LDL.LU R205, [R1+0x1c4] ;  /* 0x0001c40001cd7983 */ /* 0x000ea20000300800 */
[----:B------:R-:W-:Y:S02]  /*c910*/  IMAD.MOV.U32 R81, RZ, RZ, R11 ;  /* 0x000000ffff517224 */ /* 0x000fe400078e000b */
[----:B------:R-:W-:-:S02]  /*c920*/  IMAD.MOV.U32 R82, RZ, RZ, R83 ;  /* 0x000000ffff527224 */ /* 0x000fc400078e0053 */
[----:B------:R-:W-:Y:S02]  /*c930*/  IMAD.MOV.U32 R83, RZ, RZ, R2 ;  /* 0x000000ffff537224 */ /* 0x000fe400078e0002 */
[----:B------:R-:W-:-:S04]  /*c940*/  IMAD.WIDE R80, R46, 0x2, R80 ;  /* 0x000000022e507825 */ /* 0x000fc800078e0250 */
[----:B------:R-:W-:-:S04]  /*c950*/  IMAD.WIDE R82, R46, 0x2, R82 ;  /* 0x000000022e527825 */ /* 0x000fc800078e0252 */
[----:B------:R-:W-:Y:S02]  /*c960*/  IMAD.MOV.U32 R19, RZ, RZ, R80 ;  /* 0x000000ffff137224 */ /* 0x000fe400078e0050 */
[----:B------:R-:W-:Y:S01]  /*c970*/  IMAD.MOV.U32 R11, RZ, RZ, R81 ;  /* 0x000000ffff0b7224 */ /* 0x000fe200078e0051 */
[----:B------:R0:W-:Y:S01]  /*c980*/  STL [R1+0x18], R82 ;  /* 0x0000185201007387 */ /* 0x0001e20000100800 */
[----:B------:R-:W-:Y:S02]  /*c990*/  IMAD.MOV.U32 R80, RZ, RZ, R16 ;  /* 0x000000ffff507224 */ /* 0x000fe400078e0010 */
[----:B------:R-:W-:Y:S02]  /*c9a0*/  IMAD.MOV.U32 R81, RZ, RZ, R8 ;  /* 0x000000ffff517224 */ /* 0x000fe400078e0008 */
[----:B------:R-:W-:Y:S02]  /*c9b0*/  IMAD.MOV.U32 R2, RZ, RZ, R83 ;  /* 0x000000ffff027224 */ /* 0x000fe400078e0053 */
[----:B------:R-:W-:-:S04]  /*c9c0*/  IMAD.WIDE R80, R46, 0x2, R80 ;  /* 0x000000022e507825 */ /* 0x000fc800078e0250 */
[----:B0-----:R-:W-:Y:S02]  /*c9d0*/  IMAD.MOV.U32 R83, RZ, RZ, R135 ;  /* 0x000000ffff537224 */ /* 0x001fe400078e0087 */
[----:B------:R-:W-:Y:S01]  /*c9e0*/  IMAD.MOV.U32 R16, RZ, RZ, R80 ;  /* 0x000000ffff107224 */ /* 0x000fe200078e0050 */
[----:B------:R-:W4:Y:S01]  /*c9f0*/  LDL.LU R135, [R1+0x1c0] ;  /* 0x0001c00001877983 */ /* 0x000f220000300800 */
[----:B------:R-:W-:Y:S02]  /*ca00*/  IMAD.MOV.U32 R82, RZ, RZ, R83 ;  /* 0x000000ffff527224 */ /* 0x000fe400078e0053 */
[----:B------:R-:W-:Y:S02]  /*ca10*/  IMAD.MOV.U32 R83, RZ, RZ, R91 ;  /* 0x000000ffff537224 */ /* 0x000fe400078e005b */
[----:B------:R-:W-:Y:S02]  /*ca20*/  IMAD.MOV.U32 R8, RZ, RZ, R81 ;  /* 0x000000ffff087224 */ /* 0x000fe400078e0051 */
[----:B------:R-:W-:-:S02]  /*ca30*/  IMAD.MOV.U32 R80, RZ, RZ, R13 ;  /* 0x000000ffff507224 */ /* 0x000fc400078e000d */
[----:B------:R-:W-:Y:S02]  /*ca40*/  IMAD.MOV.U32 R81, RZ, RZ, R5 ;  /* 0x000000ffff517224 */ /* 0x000fe400078e0005 */
[----:B------:R-:W-:-:S04]  /*ca50*/  IMAD.WIDE R82, R46, 0x2, R82 ;  /* 0x000000022e527825 */ /* 0x000fc800078e0252 */
[----:B------:R-:W-:Y:S01]  /*ca60*/  IMAD.WIDE R80, R46, 0x2, R80 ;  /* 0x000000022e507825 */ /* 0x000fe200078e0250 */
[----:B------:R0:W-:Y:S03]  /*ca70*/  STL [R1+0x1c], R82 ;  /* 0x00001c5201007387 */ /* 0x0001e60000100800 */
[----:B------:R-:W-:Y:S01]  /*ca80*/  IMAD.MOV.U32 R91, RZ, RZ, R83 ;  /* 0x000000ffff5b7224 */ /* 0x000fe200078e0053 */
[----:B------:R-:W-:Y:S01]  /*ca90*/  MOV R5, R81 ;  /* 0x0000005100057202 */ /* 0x000fe20000000f00 */
[----:B------:R-:W-:Y:S02]  /*caa0*/  IMAD.MOV.U32 R13, RZ, RZ, R80 ;  /* 0x000000ffff0d7224 */ /* 0x000fe400078e0050 */
[----:B------:R-:W-:Y:S02]  /*cab0*/  IMAD.MOV.U32 R80, RZ, RZ, R10 ;  /* 0x000000ffff507224 */ /* 0x000fe400078e000a */
[----:B------:R-:W-:-:S02]  /*cac0*/  IMAD.MOV.U32 R81, RZ, RZ, R3 ;  /* 0x000000ffff517224 */ /* 0x000fc400078e0003 */
[----:B0-----:R-:W-:Y:S02]  /*cad0*/  IMAD.MOV.U32 R83, RZ, RZ, R207 ;  /* 0x000000ffff537224 */ /* 0x001fe400078e00cf */
[----:B------:R-:W-:Y:S01]  /*cae0*/  IMAD.WIDE R80, R46, 0x2, R80 ;  /* 0x000000022e507825 */ /* 0x000fe200078e0250 */
[----:B------:R-:W2:Y:S03]  /*caf0*/  LDL.LU R207, [R1+0x1bc] ;  /* 0x0001bc0001cf7983 */ /* 0x000ea60000300800 */
[----:B------:R-:W-:Y:S01]  /*cb00*/  IMAD.MOV.U32 R82, RZ, RZ, R83 ;  /* 0x000000ffff527224 */ /* 0x000fe200078e0053 */
[----:B------:R-:W-:Y:S01]  /*cb10*/  MOV R83, R100 ;  /* 0x0000006400537202 */ /* 0x000fe20000000f00 */
[----:B------:R-:W-:Y:S01]  /*cb20*/  IMAD.MOV.U32 R10, RZ, RZ, R80 ;  /* 0x000000ffff0a7224 */ /* 0x000fe200078e0050 */
[----:B------:R-:W-:Y:S01]  /*cb30*/  MOV R80, R7 ;  /* 0x0000000700507202 */ /* 0x000fe20000000f00 */
[----:B------:R-:W-:-:S02]  /*cb40*/  IMAD.MOV.U32 R3, RZ, RZ, R81 ;  /* 0x000000ffff037224 */ /* 0x000fc400078e0051 */
[----:B------:R-:W-:-:S04]  /*cb50*/  IMAD.WIDE R82, R46, 0x2, R82 ;  /* 0x000000022e527825 */ /* 0x000fc800078e0252 */
[----:B------:R-:W-:Y:S01]  /*cb60*/  IMAD.MOV.U32 R81, RZ, RZ, R0 ;  /* 0x000000ffff517224 */ /* 0x000fe200078e0000 */
[----:B------:R0:W-:Y:S01]  /*cb70*/  STL [R1+0x20], R82 ;  /* 0x0000205201007387 */ /* 0x0001e20000100800 */
[----:B------:R-:W-:Y:S02]  /*cb80*/  IMAD.MOV.U32 R100, RZ, RZ, R83 ;  /* 0x000000ffff647224 */ /* 0x000fe400078e0053 */
[----:B------:R-:W-:-:S04]  /*cb90*/  IMAD.WIDE R80, R46, 0x2, R80 ;  /* 0x000000022e507825 */ /* 0x000fc800078e0250 */
[----:B------:R-:W-:Y:S02]  /*cba0*/  IMAD.MOV.U32 R7, RZ, RZ, R80 ;  /* 0x000000ffff077224 */ /* 0x000fe400078e0050 */
[----:B0-----:R-:W-:Y:S02]  /*cbb0*/  IMAD.MOV.U32 R83, RZ, RZ, R136 ;  /* 0x000000ffff537224 */ /* 0x001fe400078e0088 */
[----:B------:R-:W-:Y:S01]  /*cbc0*/  IMAD.MOV.U32 R0, RZ, RZ, R81 ;  /* 0x000000ffff007224 */ /* 0x000fe200078e0051 */
[----:B------:R-:W2:Y:S01]  /*cbd0*/  LDL.LU R136, [R1+0x1b8] ;  /* 0x0001b80001887983 */ /* 0x000ea20000300800 */
[----:B------:R-:W-:Y:S02]  /*cbe0*/  IMAD.MOV.U32 R82, RZ, RZ, R83 ;  /* 0x000000ffff527224 */ /* 0x000fe400078e0053 */
[----:B------:R-:W-:Y:S02]  /*cbf0*/  IMAD.MOV.U32 R80, RZ, RZ, R95 ;  /* 0x000000ffff507224 */ /* 0x000fe400078e005f */
[----:B------:R-:W-:-:S02]  /*cc00*/  IMAD.MOV.U32 R81, RZ, RZ, R94 ;  /* 0x000000ffff517224 */ /* 0x000fc400078e005e */
[----:B------:R-:W-:Y:S02]  /*cc10*/  IMAD.MOV.U32 R83, RZ, RZ, R103 ;  /* 0x000000ffff537224 */ /* 0x000fe400078e0067 */
[----:B------:R-:W-:-:S04]  /*cc20*/  IMAD.WIDE R80, R46, 0x2, R80 ;  /* 0x000000022e507825 */ /* 0x000fc800078e0250 */
[----:B------:R-:W-:-:S04]  /*cc30*/  IMAD.WIDE R82, R46, 0x2, R82 ;  /* 0x000000022e527825 */ /* 0x000fc800078e0252 */
[----:B------:R-:W-:Y:S01]  /*cc40*/  IMAD.MOV.U32 R95, RZ, RZ, R80 ;  /* 0x000000ffff5f7224 */ /* 0x000fe200078e0050 */
[----:B------:R0:W-:Y:S01]  /*cc50*/  STL [R1+0x24], R82 ;  /* 0x0000245201007387 */ /* 0x0001e20000100800 */
[----:B------:R-:W-:Y:S01]  /*cc60*/  IMAD.MOV.U32 R94, RZ, RZ, R81 ;  /* 0x000000ffff5e7224 */ /* 0x000fe200078e0051 */
[----:B------:R-:W-:Y:S01]  /*cc70*/  MOV R103, R83 ;  /* 0x0000005300677202 */ /* 0x000fe20000000f00 */
[----:B------:R-:W-:Y:S02]  /*cc80*/  IMAD.MOV.U32 R80, RZ, RZ, R102 ;  /* 0x000000ffff507224 */ /* 0x000fe400078e0066 */
[----:B------:R-:W-:-:S04]  /*cc90*/  IMAD.MOV.U32 R81, RZ, RZ, R101 ;  /* 0x000000ffff517224 */ /* 0x000fc800078e0065 */
[----:B------:R-:W-:-:S04]  /*cca0*/  IMAD.WIDE R80, R46, 0x2, R80 ;  /* 0x000000022e507825 */ /* 0x000fc800078e0250 */
[----:B0-----:R-:W-:Y:S02]  /*ccb0*/  IMAD.MOV.U32 R83, RZ, RZ, R209 ;  /* 0x000000ffff537224 */ /* 0x001fe400078e00d1 */
[----:B------:R-:W-:Y:S01]  /*ccc0*/  IMAD.MOV.U32 R102, RZ, RZ, R80 ;  /* 0x000000ffff667224 */ /* 0x000fe200078e0050 */
[----:B------:R-:W2:Y:S01]  /*ccd0*/  LDL.LU R209, [R1+0x1b4] ;  /* 0x0001b40001d17983 */ /* 0x000ea20000300800 */
        /* <DEDUP_REMOVED lines=14> */
[----:B------:R-:W-:Y:S01]  /*cdc0*/  IMAD.MOV.U32 R83, RZ, RZ, R211 ;  /* 0x000000ffff537224 */ /* 0x000fe200078e00d3 */
[----:B------:R-:W2:Y:S01]  /*cdd0*/  LDL.LU R137, [R1+0x1b0] ;  /* 0x0001b00001897983 */ /* 0x000ea20000300800 */
[----:B------:R-:W-:Y:S02]  /*cde0*/  IMAD.MOV.U32 R107, RZ, RZ, R82 ;  /* 0x000000ffff6b7224 */ /* 0x000fe400078e0052 */
[----:B------:R-:W-:Y:S01]  /*cdf0*/  IMAD.MOV.U32 R82, RZ, RZ, R83 ;  /* 0x000000ffff527224 */ /* 0x000fe200078e0053 */
[----:B------:R-:W2:Y:S01]  /*ce00*/  LDL.LU R211, [R1+0x1ac] ;  /* 0x0001ac0001d37983 */ /* 0x000ea20000300800 */
[----:B------:R-:W-:-:S04]  /*ce10*/  IMAD.WIDE R80, R46, 0x2, R80 ;  /* 0x000000022e507825 */ /* 0x000fc800078e0250 */
[----:B------:R-:W-:Y:S02]  /*ce20*/  IMAD.MOV.U32 R83, RZ, RZ, R108 ;  /* 0x000000ffff537224 */ /* 0x000fe400078e006c */
[----:B------:R-:W-:Y:S02]  /*ce30*/  IMAD.MOV.U32 R108, RZ, RZ, R107 ;  /* 0x000000ffff6c7224 */ /* 0x000fe400078e006b */
[----:B------:R-:W-:Y:S02]  /*ce40*/  IMAD.MOV.U32 R107, RZ, RZ, R81 ;  /* 0x000000ffff6b7224 */ /* 0x000fe400078e0051 */
[----:B------:R-:W-:Y:S02]  /*ce50*/  IMAD.MOV.U32 R81, RZ, RZ, R108 ;  /* 0x000000ffff517224 */ /* 0x000fe400078e006c */
[----:B------:R-:W-:Y:S02]  /*ce60*/  IMAD.MOV.U32 R155, RZ, RZ, R80 ;  /* 0x000000ffff9b7224 */ /* 0x000fe400078e0050 */
[----:B------:R-:W-:-:S02]  /*ce70*/  IMAD.MOV.U32 R80, RZ, RZ, R81 ;  /* 0x000000ffff507224 */ /* 0x000fc400078e0051 */
[----:B------:R-:W-:Y:S02]  /*ce80*/  IMAD.MOV.U32 R81, RZ, RZ, R156 ;  /* 0x000000ffff517224 */ /* 0x000fe400078e009c */
[----:B------:R-:W-:-:S04]  /*ce90*/  IMAD.WIDE R82, R46, 0x2, R82 ;  /* 0x000000022e527825 */ /* 0x000fc800078e0252 */
[----:B------:R-:W-:Y:S01]  /*cea0*/  IMAD.WIDE R80, R46, 0x2, R80 ;  /* 0x000000022e507825 */ /* 0x000fe200078e0250 */
[----:B------:R-:W-:Y:S03]  /*ceb0*/  STL [R1+0x2c], R82 ;  /* 0x00002c5201007387 */ /* 0x000fe60000100800 */
[----:B------:R-:W-:Y:S01]  /*cec0*/  IMAD.MOV.U32 R156, RZ, RZ, R81 ;  /* 0x000000ffff9c7224 */ /* 0x000fe200078e0051 */
[----:B------:R0:W-:Y:S02]  /*ced0*/  STL [R1+0x30], R80 ;  /* 0x0000305001007387 */ /* 0x0001e40000100800 */
[----:B0-----:R-:W-:Y:S02]  /*cee0*/  IMAD.MOV.U32 R81, RZ, RZ, R138 ;  /* 0x000000ffff517224 */ /* 0x001fe400078e008a */
[----:B------:R-:W2:Y:S02]  /*cef0*/  LDL.LU R138, [R1+0x1a8] ;  /* 0x0001a800018a7983 */ /* 0x000ea40000300800 */
[----:B------:R-:W-:-:S02]  /*cf00*/  IMAD.MOV.U32 R80, RZ, RZ, R81 ;  /* 0x000000ffff507224 */ /* 0x000fc400078e0051 */
[----:B------:R-:W-:-:S04]  /*cf10*/  IMAD.MOV.U32 R81, RZ, RZ, R158 ;  /* 0x000000ffff517224 */ /* 0x000fc800078e009e */
[----:B------:R-:W-:-:S04]  /*cf20*/  IMAD.WIDE R80, R46, 0x2, R80 ;  /* 0x000000022e507825 */ /* 0x000fc800078e0250 */
[----:B------:R-:W-:Y:S01]  /*cf30*/  IMAD.MOV.U32 R158, RZ, RZ, R81 ;  /* 0x000000ffff9e7224 */ /* 0x000fe200078e0051 */
[----:B------:R0:W-:Y:S02]  /*cf40*/  STL [R1+0x34], R80 ;  /* 0x0000345001007387 */ /* 0x0001e40000100800 */
[----:B0-----:R-:W-:Y:S02]  /*cf50*/  IMAD.MOV.U32 R81, RZ, RZ, R213 ;  /* 0x000000ffff517224 */ /* 0x001fe400078e00d5 */
[----:B------:R-:W2:Y:S02]  /*cf60*/  LDL.LU R213, [R1+0x1a4] ;  /* 0x0001a40001d57983 */ /* 0x000ea40000300800 */
[----:B------:R-:W-:Y:S02]  /*cf70*/  IMAD.MOV.U32 R80, RZ, RZ, R81 ;  /* 0x000000ffff507224 */ /* 0x000fe400078e0051 */
[----:B------:R-:W-:-:S04]  /*cf80*/  IMAD.MOV.U32 R81, RZ, RZ, R160 ;  /* 0x000000ffff517224 */ /* 0x000fc800078e00a0 */
[----:B------:R-:W-:-:S04]  /*cf90*/  IMAD.WIDE R80, R46, 0x2, R80 ;  /* 0x000000022e507825 */ /* 0x000fc800078e0250 */
[----:B------:R-:W-:Y:S01]  /*cfa0*/  IMAD.MOV.U32 R160, RZ, RZ, R81 ;  /* 0x000000ffffa07224 */ /* 0x000fe200078e0051 */
[----:B------:R0:W-:Y:S02]  /*cfb0*/  STL [R1+0x38], R80 ;  /* 0x0000385001007387 */ /* 0x0001e40000100800 */
[----:B0-----:R-:W-:Y:S02]  /*cfc0*/  MOV R81, R139 ;  /* 0x0000008b00517202 */ /* 0x001fe40000000f00 */
[----:B------:R-:W2:Y:S03]  /*cfd0*/  LDL.LU R139, [R1+0x1a0] ;  /* 0x0001a000018b7983 */ /* 0x000ea60000300800 */
[----:B------:R-:W-:Y:S02]  /*cfe0*/  IMAD.MOV.U32 R80, RZ, RZ, R81 ;  /* 0x000000ffff507224 */ /* 0x000fe400078e0051 */
[----:B------:R-:W-:-:S04]  /*cff0*/  IMAD.MOV.U32 R81, RZ, RZ, R162 ;  /* 0x000000ffff517224 */ /* 0x000fc800078e00a2 */
[----:B------:R-:W-:-:S04]  /*d000*/  IMAD.WIDE R80, R46, 0x2, R80 ;  /* 0x000000022e507825 */ /* 0x000fc800078e0250 */
[----:B------:R-:W-:Y:S01]  /*d010*/  IMAD.MOV.U32 R162, RZ, RZ, R81 ;  /* 0x000000ffffa27224 */ /* 0x000fe200078e0051 */
[----:B------:R0:W-:Y:S02]  /*d020*/  STL [R1+0x3c], R80 ;  /* 0x00003c5001007387 */ /* 0x0001e40000100800 */
[----:B0-----:R-:W-:Y:S02]  /*d030*/  IMAD.MOV.U32 R81, RZ, RZ, R215 ;  /* 0x000000ffff517224 */ /* 0x001fe400078e00d7 */
[----:B------:R-:W2:Y:S03]  /*d040*/  LDL.LU R215, [R1+0x19c] ;  /* 0x00019c0001d77983 */ /* 0x000ea60000300800 */
[----:B------:R-:W-:Y:S01]  /*d050*/  MOV R80, R81 ;  /* 0x0000005100507202 */ /* 0x000fe20000000f00 */
        /* <DEDUP_REMOVED lines=27> */
[----:B------:R-:W-:Y:S01]  /*d210*/  IMAD.MOV.U32 R80, RZ, RZ, R81 ;  /* 0x000000ffff507224 */ /* 0x000fe200078e0051 */
[----:B------:R-:W-:-:S05]  /*d220*/  MOV R81, R172 ;  /* 0x000000ac00517202 */ /* 0x000fca0000000f00 */
[----:B------:R-:W-:-:S04]  /*d230*/  IMAD.WIDE R80, R46, 0x2, R80 ;  /* 0x000000022e507825 */ /* 0x000fc800078e0250 */
[----:B------:R-:W-:Y:S01]  /*d240*/  IMAD.MOV.U32 R172, RZ, RZ, R81 ;  /* 0x000000ffffac7224 */ /* 0x000fe200078e0051 */
[----:B------:R0:W-:Y:S02]  /*d250*/  STL [R1+0x50], R80 ;  /* 0x0000505001007387 */ /* 0x0001e40000100800 */
[----:B0-----:R-:W-:Y:S02]  /*d260*/  IMAD.MOV.U32 R81, RZ, RZ, R142 ;  /* 0x000000ffff517224 */ /* 0x001fe400078e008e */
[----:B------:R-:W2:Y:S02]  /*d270*/  LDL.LU R142, [R1+0x188] ;  /* 0x00018800018e7983 */ /* 0x000ea40000300800 */
[----:B------:R-:W-:Y:S02]  /*d280*/  IMAD.MOV.U32 R80, RZ, RZ, R81 ;  /* 0x000000ffff507224 */ /* 0x000fe400078e0051 */
[----:B------:R-:W-:-:S04]  /*d290*/  IMAD.MOV.U32 R81, RZ, RZ, R174 ;  /* 0x000000ffff517224 */ /* 0x000fc800078e00ae */
[----:B------:R-:W-:-:S05]  /*d2a0*/  IMAD.WIDE R80, R46, 0x2, R80 ;  /* 0x000000022e507825 */ /* 0x000fca00078e0250 */
[----:B------:R0:W-:Y:S01]  /*d2b0*/  STL [R1+0x54], R80 ;  /* 0x0000545001007387 */ /* 0x0001e20000100800 */
[----:B------:R-:W-:Y:S01]  /*d2c0*/  MOV R174, R81 ;  /* 0x0000005100ae7202 */ /* 0x000fe20000000f00 */
        /* <DEDUP_REMOVED lines=78> */
[----:B------:R0:W5:Y:S02]  /*d7b0*/  LDL.LU R88, [R1+0x158] ;  /* 0x0001580001587983 */ /* 0x0001640000300800 */
[----:B------:R-:W-:Y:S02]  /*d7c0*/  IMAD.MOV.U32 R80, RZ, RZ, R81 ;  /* 0x000000ffff507224 */ /* 0x000fe400078e0051 */
[----:B------:R-:W-:-:S04]  /*d7d0*/  IMAD.MOV.U32 R81, RZ, RZ, R198 ;  /* 0x000000ffff517224 */ /* 0x000fc800078e00c6 */
[----:B------:R-:W-:-:S04]  /*d7e0*/  IMAD.WIDE R80, R46, 0x2, R80 ;  /* 0x000000022e507825 */ /* 0x000fc800078e0250 */
[----:B------:R-:W-:Y:S01]  /*d7f0*/  IMAD.MOV.U32 R198, RZ, RZ, R81 ;  /* 0x000000ffffc67224 */ /* 0x000fe200078e0051 */
[----:B------:R1:W-:Y:S02]  /*d800*/  STL [R1+0x84], R80 ;  /* 0x0000845001007387 */ /* 0x0003e40000100800 */
[----:B-1----:R-:W-:Y:S02]  /*d810*/  IMAD.MOV.U32 R81, RZ, RZ, R148 ;  /* 0x000000ffff517224 */ /* 0x002fe400078e0094 */
[----:B------:R-:W2:Y:S02]  /*d820*/  LDL.LU R148, [R1+0x154] ;  /* 0x0001540001947983 */ /* 0x000ea40000300800 */
        /* <DEDUP_REMOVED lines=19> */
[----:B-1----:R-:W-:Y:S02]  /*d960*/  MOV R81, R235 ;  /* 0x000000eb00517202 */ /* 0x002fe40000000f00 */
[----:B------:R-:W2:Y:S03]  /*d970*/  LDL.LU R235, [R1+0x148] ;  /* 0x0001480001eb7983 */ /* 0x000ea60000300800 */
[----:B------:R-:W-:Y:S02]  /*d980*/  IMAD.MOV.U32 R80, RZ, RZ, R81 ;  /* 0x000000ffff507224 */ /* 0x000fe400078e0051 */
[----:B------:R-:W-:-:S04]  /*d990*/  IMAD.MOV.U32 R81, RZ, RZ, R206 ;  /* 0x000000ffff517224 */ /* 0x000fc800078e00ce */
[----:B------:R-:W-:-:S04]  /*d9a0*/  IMAD.WIDE R80, R46, 0x2, R80 ;  /* 0x000000022e507825 */ /* 0x000fc800078e0250 */
[----:B------:R-:W-:Y:S01]  /*d9b0*/  IMAD.MOV.U32 R206, RZ, RZ, R81 ;  /* 0x000000ffffce7224 */ /* 0x000fe200078e0051 */
[----:B------:R1:W-:Y:S02]  /*d9c0*/  STL [R1+0x94], R80 ;  /* 0x0000945001007387 */ /* 0x0003e40000100800 */
[----:B-1----:R-:W-:Y:S02]  /*d9d0*/  IMAD.MOV.U32 R81, RZ, RZ, R150 ;  /* 0x000000ffff517224 */ /* 0x002fe400078e0096 */
[----:B------:R-:W2:Y:S03]  /*d9e0*/  LDL.LU R150, [R1+0x144] ;  /* 0x0001440001967983 */ /* 0x000ea60000300800 */
[----:B------:R-:W-:Y:S01]  /*d9f0*/  MOV R80, R81 ;  /* 0x0000005100507202 */ /* 0x000fe20000000f00 */
        /* <DEDUP_REMOVED lines=24> */
[----:B------:R1:W-:Y:S01]  /*db80*/  STL [R1+0xa4], R80 ;  /* 0x0000a45001007387 */ /* 0x0003e20000100800 */
[----:B------:R-:W-:Y:S01]  /*db90*/  IMAD.MOV.U32 R108, RZ, RZ, R83 ;  /* 0x000000ffff6c7224 */ /* 0x000fe200078e0053 */
[----:B------:R-:W-:Y:S01]  /*dba0*/  MOV R83, R109 ;  /* 0x0000006d00537202 */ /* 0x000fe20000000f00 */
[----:B------:R-:W-:Y:S02]  /*dbb0*/  IMAD.MOV.U32 R82, RZ, RZ, R154 ;  /* 0x000000ffff527224 */ /* 0x000fe400078e009a */
[----:B-1----:R-:W-:Y:S02]  /*dbc0*/  IMAD.MOV.U32 R81, RZ, RZ, R152 ;  /* 0x000000ffff517224 */ /* 0x002fe400078e0098 */
[----:B------:R-:W-:Y:S01]  /*dbd0*/  IMAD.WIDE R82, R46, 0x2, R82 ;  /* 0x000000022e527825 */ /* 0x000fe200078e0252 */
[----:B------:R-:W2:Y:S03]  /*dbe0*/  LDL.LU R152, [R1+0x134] ;  /* 0x0001340001987983 */ /* 0x000ea60000300800 */
[----:B------:R-:W-:Y:S01]  /*dbf0*/  IMAD.MOV.U32 R80, RZ, RZ, R81 ;  /* 0x000000ffff507224 */ /* 0x000fe200078e0051 */
[----:B------:R-:W-:-:S05]  /*dc00*/  MOV R81, R216 ;  /* 0x000000d800517202 */ /* 0x000fca0000000f00 */
[----:B------:R-:W-:-:S04]  /*dc10*/  IMAD.WIDE R80, R46, 0x2, R80 ;  /* 0x000000022e507825 */ /* 0x000fc800078e0250 */
[----:B------:R-:W-:Y:S01]  /*dc20*/  IMAD.MOV.U32 R216, RZ, RZ, R81 ;  /* 0x000000ffffd87224 */ /* 0x000fe200078e0051 */
[----:B------:R1:W-:Y:S01]  /*dc30*/  STL [R1+0xa8], R80 ;  /* 0x0000a85001007387 */ /* 0x0003e20000100800 */
[----:B------:R-:W-:Y:S02]  /*dc40*/  IMAD.MOV.U32 R154, RZ, RZ, R82 ;  /* 0x000000ffff9a7224 */ /* 0x000fe400078e0052 */
[----:B------:R-:W-:Y:S02]  /*dc50*/  IMAD.MOV.U32 R109, RZ, RZ, R83 ;  /* 0x000000ffff6d7224 */ /* 0x000fe400078e0053 */
[----:B------:R-:W-:Y:S02]  /*dc60*/  IMAD.MOV.U32 R82, RZ, RZ, R157 ;  /* 0x000000ffff527224 */ /* 0x000fe400078e009d */
[----:B------:R-:W-:Y:S02]  /*dc70*/  IMAD.MOV.U32 R83, RZ, RZ, R110 ;  /* 0x000000ffff537224 */ /* 0x000fe400078e006e */
[----:B-1----:R-:W-:-:S02]  /*dc80*/  IMAD.MOV.U32 R81, RZ, RZ, R241 ;  /* 0x000000ffff517224 */ /* 0x002fc400078e00f1 */
[C---:B------:R-:W-:Y:S01]  /*dc90*/  IMAD.WIDE R82, R46.reuse, 0x2, R82 ;  /* 0x000000022e527825 */ /* 0x040fe200078e0252 */
[----:B------:R-:W2:Y:S03]  /*dca0*/  LDL.LU R241, [R1+0x130] ;  /* 0x0001300001f17983 */ /* 0x000ea60000300800 */
[----:B------:R-:W-:Y:S02]  /*dcb0*/  IMAD.MOV.U32 R80, RZ, RZ, R81 ;  /* 0x000000ffff507224 */ /* 0x000fe400078e0051 */
[----:B------:R-:W-:Y:S01]  /*dcc0*/  IMAD.MOV.U32 R81, RZ, RZ, R218 ;  /* 0x000000ffff517224 */ /* 0x000fe200078e00da */
[----:B------:R-:W-:Y:S01]  /*dcd0*/  MOV R157, R82 ;  /* 0x00000052009d7202 */ /* 0x000fe20000000f00 */
[----:B------:R-:W-:Y:S02]  /*dce0*/  IMAD.MOV.U32 R110, RZ, RZ, R83 ;  /* 0x000000ffff6e7224 */ /* 0x000fe400078e0053 */
[----:B------:R-:W-:-:S04]  /*dcf0*/  IMAD.WIDE R80, R46, 0x2, R80 ;  /* 0x000000022e507825 */ /* 0x000fc800078e0250 */
[----:B------:R-:W-:Y:S02]  /*dd00*/  IMAD.MOV.U32 R82, RZ, RZ, R159 ;  /* 0x000000ffff527224 */ /* 0x000fe400078e009f */
[----:B------:R-:W-:Y:S01]  /*dd10*/  IMAD.MOV.U32 R83, RZ, RZ, R111 ;  /* 0x000000ffff537224 */ /* 0x000fe200078e006f */
[----:B------:R1:W-:Y:S01]  /*dd20*/  STL [R1+0xac], R80 ;  /* 0x0000ac5001007387 */ /* 0x0003e20000100800 */
[----:B------:R-:W-:Y:S02]  /*dd30*/  MOV R218, R81 ;  /* 0x0000005100da7202 */ /* 0x000fe40000000f00 */
[----:B------:R-:W-:-:S04]  /*dd40*/  IMAD.WIDE R82, R46, 0x2, R82 ;  /* 0x000000022e527825 */ /* 0x000fc800078e0252 */
[----:B------:R-:W-:Y:S02]  /*dd50*/  IMAD.MOV.U32 R159, RZ, RZ, R82 ;  /* 0x000000ffff9f7224 */ /* 0x000fe400078e0052 */
[----:B-1----:R-:W-:Y:S02]  /*dd60*/  IMAD.MOV.U32 R81, RZ, RZ, R153 ;  /* 0x000000ffff517224 */ /* 0x002fe400078e0099 */
        /* <DEDUP_REMOVED lines=10> */
[----:B------:R-:W-:Y:S02]  /*de10*/  IMAD.MOV.U32 R112, RZ, RZ, R83 ;  /* 0x000000ffff707224 */ /* 0x000fe400078e0053 */
[----:B------:R-:W-:Y:S02]  /*de20*/  IMAD.MOV.U32 R82, RZ, RZ, R163 ;  /* 0x000000ffff527224 */ /* 0x000fe400078e00a3 */
[----:B------:R-:W-:Y:S02]  /*de30*/  IMAD.MOV.U32 R83, RZ, RZ, R113 ;  /* 0x000000ffff537224 */ /* 0x000fe400078e0071 */
[----:B------:R-:W-:Y:S02]  /*de40*/  IMAD.MOV.U32 R220, RZ, RZ, R81 ;  /* 0x000000ffffdc7224 */ /* 0x000fe400078e0051 */
[----:B------:R-:W-:-:S04]  /*de50*/  IMAD.WIDE R82, R46, 0x2, R82 ;  /* 0x000000022e527825 */ /* 0x000fc800078e0252 */
[----:B-1----:R-:W-:Y:S02]  /*de60*/  IMAD.MOV.U32 R81, RZ, RZ, R243 ;  /* 0x000000ffff517224 */ /* 0x002fe400078e00f3 */
        /* <DEDUP_REMOVED lines=15> */
[----:B-1----:R-:W-:Y:S02]  /*df60*/  IMAD.MOV.U32 R81, RZ, RZ, R245 ;  /* 0x000000ffff517224 */ /* 0x002fe400078e00f5 */
[----:B------:R-:W-:Y:S01]  /*df70*/  IMAD.WIDE R82, R46, 0x2, R82 ;  /* 0x000000022e527825 */ /* 0x000fe200078e0252 */
[----:B------:R-:W4:Y:S03]  /*df80*/  LDL.LU R245, [R1+0x124] ;  /* 0x0001240001f57983 */ /* 0x000f260000300800 */
[----:B------:R-:W-:Y:S02]  /*df90*/  IMAD.MOV.U32 R80, RZ, RZ, R81 ;  /* 0x000000ffff507224 */ /* 0x000fe400078e0051 */
[----:B------:R-:W-:Y:S02]  /*dfa0*/  IMAD.MOV.U32 R81, RZ, RZ, R224 ;  /* 0x000000ffff517224 */ /* 0x000fe400078e00e0 */
[----:B------:R-:W-:-:S02]  /*dfb0*/  IMAD.MOV.U32 R167, RZ, RZ, R82 ;  /* 0x000000ffffa77224 */ /* 0x000fc400078e0052 */
[----:B------:R-:W-:Y:S01]  /*dfc0*/  IMAD.WIDE R80, R46, 0x2, R80 ;  /* 0x000000022e507825 */ /* 0x000fe200078e0250 */
[----:B------:R-:W-:-:S03]  /*dfd0*/  MOV R82, R169 ;  /* 0x000000a900527202 */ /* 0x000fc60000000f00 */
[----:B------:R-:W-:Y:S01]  /*dfe0*/  IMAD.MOV.U32 R115, RZ, RZ, R83 ;  /* 0x000000ffff737224 */ /* 0x000fe200078e0053 */
[----:B------:R1:W-:Y:S01]  /*dff0*/  STL [R1+0xb8], R80 ;  /* 0x0000b85001007387 */ /* 0x0003e20000100800 */
[----:B------:R-:W-:Y:S02]  /*e000*/  IMAD.MOV.U32 R83, RZ, RZ, R116 ;  /* 0x000000ffff537224 */ /* 0x000fe400078e0074 */
[----:B------:R-:W-:Y:S02]  /*e010*/  IMAD.MOV.U32 R224, RZ, RZ, R81 ;  /* 0x000000ffffe07224 */ /* 0x000fe400078e0051 */
[----:B------:R-:W-:-:S04]  /*e020*/  IMAD.WIDE R82, R46, 0x2, R82 ;  /* 0x000000022e527825 */ /* 0x000fc800078e0252 */
[----:B-1----:R-:W-:Y:S02]  /*e030*/  IMAD.MOV.U32 R81, RZ, RZ, R92 ;  /* 0x000000ffff517224 */ /* 0x002fe400078e005c */
        /* <DEDUP_REMOVED lines=10> */
[----:B------:R-:W-:Y:S02]  /*e0e0*/  IMAD.MOV.U32 R226, RZ, RZ, R81 ;  /* 0x000000ffffe27224 */ /* 0x000fe400078e0051 */
[----:B------:R-:W-:Y:S02]  /*e0f0*/  IMAD.MOV.U32 R171, RZ, RZ, R82 ;  /* 0x000000ffffab7224 */ /* 0x000fe400078e0052 */
[----:B------:R-:W-:Y:S02]  /*e100*/  IMAD.MOV.U32 R117, RZ, RZ, R83 ;  /* 0x000000ffff757224 */ /* 0x000fe400078e0053 */
[----:B------:R-:W-:-:S02]  /*e110*/  IMAD.MOV.U32 R82, RZ, RZ, R173 ;  /* 0x000000ffff527224 */ /* 0x000fc400078e00ad */
[----:B------:R-:W-:Y:S01]  /*e120*/  IMAD.MOV.U32 R83, RZ, RZ, R118 ;  /* 0x000000ffff537224 */ /* 0x000fe200078e0076 */
[----:B-1----:R-:W-:Y:S02]  /*e130*/  MOV R81, R93 ;  /* 0x0000005d00517202 */ /* 0x002fe40000000f00 */
[----:B------:R-:W4:Y:S01]  /*e140*/  LDL.LU R93, [R1+0x11c] ;  /* 0x00011c00015d7983 */ /* 0x000f220000300800 */
[----:B------:R-:W-:-:S04]  /*e150*/  IMAD.WIDE R82, R46, 0x2, R82 ;  /* 0x000000022e527825 */ /* 0x000fc800078e0252 */
[----:B------:R-:W-:Y:S02]  /*e160*/  IMAD.MOV.U32 R80, RZ, RZ, R81 ;  /* 0x000000ffff507224 */ /* 0x000fe400078e0051 */
[----:B------:R-:W-:Y:S02]  /*e170*/  IMAD.MOV.U32 R81, RZ, RZ, R228 ;  /* 0x000000ffff517224 */ /* 0x000fe400078e00e4 */
[----:B------:R-:W-:Y:S02]  /*e180*/  IMAD.MOV.U32 R173, RZ, RZ, R82 ;  /* 0x000000ffffad7224 */ /* 0x000fe400078e0052 */
[----:B------:R-:W-:Y:S02]  /*e190*/  IMAD.MOV.U32 R118, RZ, RZ, R83 ;  /* 0x000000ffff767224 */ /* 0x000fe400078e0053 */
[----:B------:R-:W-:Y:S02]  /*e1a0*/  IMAD.MOV.U32 R82, RZ, RZ, R175 ;  /* 0x000000ffff527224 */ /* 0x000fe400078e00af */
[----:B------:R-:W-:-:S02]  /*e1b0*/  IMAD.MOV.U32 R83, RZ, RZ, R119 ;  /* 0x000000ffff537224 */ /* 0x000fc400078e0077 */
[----:B------:R-:W-:-:S04]  /*e1c0*/  IMAD.WIDE R80, R46, 0x2, R80 ;  /* 0x000000022e507825 */ /* 0x000fc800078e0250 */
[----:B------:R-:W-:Y:S01]  /*e1d0*/  IMAD.WIDE R82, R46, 0x2, R82 ;  /* 0x000000022e527825 */ /* 0x000fe200078e0252 */
[----:B------:R1:W-:Y:S03]  /*e1e0*/  STL [R1+0xc0], R80 ;  /* 0x0000c05001007387 */ /* 0x0003e60000100800 */
[----:B------:R-:W-:Y:S02]  /*e1f0*/  IMAD.MOV.U32 R228, RZ, RZ, R81 ;  /* 0x000000ffffe47224 */ /* 0x000fe400078e0051 */
[----:B------:R-:W-:Y:S01]  /*e200*/  IMAD.MOV.U32 R119, RZ, RZ, R83 ;  /* 0x000000ffff777224 */ /* 0x000fe200078e0053 */
[----:B------:R-:W-:Y:S01]  /*e210*/  MOV R83, R120 ;  /* 0x0000007800537202 */ /* 0x000fe20000000f00 */
[----:B------:R-:W-:Y:S02]  /*e220*/  IMAD.MOV.U32 R175, RZ, RZ, R82 ;  /* 0x000000ffffaf7224 */ /* 0x000fe400078e0052 */
[----:B-1----:R-:W-:-:S02]  /*e230*/  IMAD.MOV.U32 R81, RZ, RZ, R45 ;  /* 0x000000ffff517224 */ /* 0x002fc400078e002d */
[----:B------:R-:W4:Y:S01]  /*e240*/  LDL.LU R45, [R1+0x118] ;  /* 0x00011800012d7983 */ /* 0x000f220000300800 */
        /* <DEDUP_REMOVED lines=49> */
[----:B---3--:R-:W-:Y:S02]  /*e560*/  IMAD.MOV.U32 R82, RZ, RZ, R197 ;  /* 0x000000ffff527224 */ /* 0x008fe400078e00c5 */
        /* <DEDUP_REMOVED lines=19> */
[----:B--2---:R-:W-:Y:S02]  /*e6a0*/  IMAD.MOV.U32 R82, RZ, RZ, R205 ;  /* 0x000000ffff527224 */ /* 0x004fe400078e00cd */
[----:B------:R-:W-:-:S04]  /*e6b0*/  IMAD.MOV.U32 R83, RZ, RZ, R134 ;  /* 0x000000ffff537224 */ /* 0x000fc800078e0086 */
[----:B------:R-:W-:-:S04]  /*e6c0*/  IMAD.WIDE R82, R46, 0x2, R82 ;  /* 0x000000022e527825 */ /* 0x000fc800078e0252 */
[----:B------:R-:W-:Y:S02]  /*e6d0*/  IMAD.MOV.U32 R205, RZ, RZ, R82 ;  /* 0x000000ffffcd7224 */ /* 0x000fe400078e0052 */
[----:B------:R-:W-:Y:S02]  /*e6e0*/  IMAD.MOV.U32 R134, RZ, RZ, R83 ;  /* 0x000000ffff867224 */ /* 0x000fe400078e0053 */
[----:B------:R-:W-:Y:S02]  /*e6f0*/  IMAD.MOV.U32 R82, RZ, RZ, R207 ;  /* 0x000000ffff527224 */ /* 0x000fe400078e00cf */
[----:B----4-:R-:W-:-:S04]  /*e700*/  IMAD.MOV.U32 R83, RZ, RZ, R135 ;  /* 0x000000ffff537224 */ /* 0x010fc800078e0087 */
        /* <DEDUP_REMOVED lines=30> */
[----:B------:R-:W-:Y:S01]  /*e8f0*/  IMAD.WIDE R82, R46, 0x2, R82 ;  /* 0x000000022e527825 */ /* 0x000fe200078e0252 */
[----:B------:R-:W-:-:S03]  /*e900*/  MOV R80, R81 ;  /* 0x0000005100507202 */ /* 0x000fc60000000f00 */
[----:B------:R-:W-:Y:S01]  /*e910*/  IMAD.MOV.U32 R141, RZ, RZ, R83 ;  /* 0x000000ffff8d7224 */ /* 0x000fe200078e0053 */
[----:B------:R-:W-:Y:S01]  /*e920*/  MOV R83, R142 ;  /* 0x0000008e00537202 */ /* 0x000fe20000000f00 */
[----:B------:R-:W-:Y:S02]  /*e930*/  IMAD.MOV.U32 R219, RZ, RZ, R82 ;  /* 0x000000ffffdb7224 */ /* 0x000fe400078e0052 */
[----:B------:R-:W-:Y:S02]  /*e940*/  IMAD.MOV.U32 R81, RZ, RZ, R230 ;  /* 0x000000ffff517224 */ /* 0x000fe400078e00e6 */
        /* <DEDUP_REMOVED lines=8> */
[----:B------:R-:W-:Y:S02]  /*e9d0*/  IMAD.MOV.U32 R83, RZ, RZ, R143 ;  /* 0x000000ffff537224 */ /* 0x000fe400078e008f */
[----:B-1----:R-:W-:Y:S02]  /*e9e0*/  IMAD.MOV.U32 R80, RZ, RZ, R84 ;  /* 0x000000ffff507224 */ /* 0x002fe400078e0054 */
[----:B------:R-:W-:Y:S02]  /*e9f0*/  IMAD.MOV.U32 R81, RZ, RZ, R232 ;  /* 0x000000ffff517224 */ /* 0x000fe400078e00e8 */
[----:B------:R-:W-:-:S04]  /*ea00*/  IMAD.WIDE R82, R46, 0x2, R82 ;  /* 0x000000022e527825 */ /* 0x000fc800078e0252 */
[----:B------:R-:W-:Y:S01]  /*ea10*/  IMAD.WIDE R80, R46, 0x2, R80 ;  /* 0x000000022e507825 */ /* 0x000fe200078e0250 */
[----:B------:R-:W-:-:S03]  /*ea20*/  MOV R223, R82 ;  /* 0x0000005200df7202 */ /* 0x000fc60000000f00 */
[----:B------:R-:W-:Y:S01]  /*ea30*/  IMAD.MOV.U32 R143, RZ, RZ, R83 ;  /* 0x000000ffff8f7224 */ /* 0x000fe200078e0053 */
[----:B------:R1:W-:Y:S01]  /*ea40*/  STL [R1+0xc8], R80 ;  /* 0x0000c85001007387 */ /* 0x0003e20000100800 */
[----:B------:R-:W-:Y:S01]  /*ea50*/  MOV R232, R81 ;  /* 0x0000005100e87202 */ /* 0x000fe20000000f00 */
[----:B------:R-:W-:Y:S02]  /*ea60*/  IMAD.MOV.U32 R82, RZ, RZ, R225 ;  /* 0x000000ffff527224 */ /* 0x000fe400078e00e1 */
[----:B------:R-:W-:-:S04]  /*ea70*/  IMAD.MOV.U32 R83, RZ, RZ, R144 ;  /* 0x000000ffff537224 */ /* 0x000fc800078e0090 */
[----:B------:R-:W-:-:S04]  /*ea80*/  IMAD.WIDE R82, R46, 0x2, R82 ;  /* 0x000000022e527825 */ /* 0x000fc800078e0252 */
[----:B-1----:R-:W-:Y:S02]  /*ea90*/  IMAD.MOV.U32 R80, RZ, RZ, R85 ;  /* 0x000000ffff507224 */ /* 0x002fe400078e0055 */
[----:B------:R-:W-:-:S04]  /*eaa0*/  IMAD.MOV.U32 R81, RZ, RZ, R234 ;  /* 0x000000ffff517224 */ /* 0x000fc800078e00ea */
[----:B------:R-:W-:-:S04]  /*eab0*/  IMAD.WIDE R80, R46, 0x2, R80 ;  /* 0x000000022e507825 */ /* 0x000fc800078e0250 */
[----:B------:R-:W-:Y:S01]  /*eac0*/  IMAD.MOV.U32 R225, RZ, RZ, R82 ;  /* 0x000000ffffe17224 */ /* 0x000fe200078e0052 */
[----:B------:R1:W-:Y:S01]  /*ead0*/  STL [R1+0xcc], R80 ;  /* 0x0000cc5001007387 */ /* 0x0003e20000100800 */
[----:B------:R-:W-:Y:S02]  /*eae0*/  IMAD.MOV.U32 R144, RZ, RZ, R83 ;  /* 0x000000ffff907224 */ /* 0x000fe400078e0053 */
[----:B------:R-:W-:Y:S02]  /*eaf0*/  IMAD.MOV.U32 R82, RZ, RZ, R227 ;  /* 0x000000ffff527224 */ /* 0x000fe400078e00e3 */
[----:B------:R-:W-:Y:S02]  /*eb00*/  IMAD.MOV.U32 R83, RZ, RZ, R145 ;  /* 0x000000ffff537224 */ /* 0x000fe400078e0091 */
[----:B------:R-:W-:Y:S02]  /*eb10*/  IMAD.MOV.U32 R234, RZ, RZ, R81 ;  /* 0x000000ffffea7224 */ /* 0x000fe400078e0051 */
[----:B------:R-:W-:Y:S01]  /*eb20*/  IMAD.WIDE R82, R46, 0x2, R82 ;  /* 0x000000022e527825 */ /* 0x000fe200078e0252 */
[----:B-1----:R-:W-:-:S03]  /*eb30*/  MOV R81, R236 ;  /* 0x000000ec00517202 */ /* 0x002fc60000000f00 */
[----:B------:R-:W-:Y:S02]  /*eb40*/  IMAD.MOV.U32 R80, RZ, RZ, R86 ;  /* 0x000000ffff507224 */ /* 0x000fe400078e0056 */
[----:B------:R-:W-:Y:S02]  /*eb50*/  IMAD.MOV.U32 R227, RZ, RZ, R82 ;  /* 0x000000ffffe37224 */ /* 0x000fe400078e0052 */
[----:B------:R-:W-:-:S04]  /*eb60*/  IMAD.WIDE R80, R46, 0x2, R80 ;  /* 0x000000022e507825 */ /* 0x000fc800078e0250 */
[----:B------:R-:W-:Y:S02]  /*eb70*/  IMAD.MOV.U32 R145, RZ, RZ, R83 ;  /* 0x000000ffff917224 */ /* 0x000fe400078e0053 */
[----:B------:R-:W-:Y:S02]  /*eb80*/  IMAD.MOV.U32 R82, RZ, RZ, R229 ;  /* 0x000000ffff527224 */ /* 0x000fe400078e00e5 */
[----:B------:R-:W-:Y:S01]  /*eb90*/  IMAD.MOV.U32 R83, RZ, RZ, R146 ;  /* 0x000000ffff537224 */ /* 0x000fe200078e0092 */
[----:B------:R1:W-:Y:S01]  /*eba0*/  STL [R1+0xd0], R80 ;  /* 0x0000d05001007387 */ /* 0x0003e20000100800 */
[----:B------:R-:W-:Y:S02]  /*ebb0*/  IMAD.MOV.U32 R236, RZ, RZ, R81 ;  /* 0x000000ffffec7224 */ /* 0x000fe400078e0051 */
[----:B------:R-:W-:-:S04]  /*ebc0*/  IMAD.WIDE R82, R46, 0x2, R82 ;  /* 0x000000022e527825 */ /* 0x000fc800078e0252 */
[----:B------:R-:W-:Y:S02]  /*ebd0*/  IMAD.MOV.U32 R229, RZ, RZ, R82 ;  /* 0x000000ffffe57224 */ /* 0x000fe400078e0052 */
[----:B-1----:R-:W-:Y:S02]  /*ebe0*/  IMAD.MOV.U32 R80, RZ, RZ, R87 ;  /* 0x000000ffff507224 */ /* 0x002fe400078e0057 */
        /* <DEDUP_REMOVED lines=20> */
[----:B-1----:R-:W-:Y:S02]  /*ed30*/  IMAD.MOV.U32 R80, RZ, RZ, R99 ;  /* 0x000000ffff507224 */ /* 0x002fe400078e0063 */
[----:B------:R-:W-:Y:S02]  /*ed40*/  IMAD.MOV.U32 R81, RZ, RZ, R242 ;  /* 0x000000ffff517224 */ /* 0x000fe400078e00f2 */
[----:B------:R-:W-:Y:S02]  /*ed50*/  IMAD.MOV.U32 R82, RZ, RZ, R235 ;  /* 0x000000ffff527224 */ /* 0x000fe400078e00eb */
[----:B------:R-:W-:-:S02]  /*ed60*/  IMAD.MOV.U32 R83, RZ, RZ, R149 ;  /* 0x000000ffff537224 */ /* 0x000fc400078e0095 */
[----:B------:R-:W-:-:S04]  /*ed70*/  IMAD.WIDE R80, R46, 0x2, R80 ;  /* 0x000000022e507825 */ /* 0x000fc800078e0250 */
[----:B------:R-:W-:Y:S01]  /*ed80*/  IMAD.WIDE R82, R46, 0x2, R82 ;  /* 0x000000022e527825 */ /* 0x000fe200078e0252 */
[----:B------:R1:W-:Y:S03]  /*ed90*/  STL [R1+0xdc], R80 ;  /* 0x0000dc5001007387 */ /* 0x0003e60000100800 */
[----:B------:R-:W-:Y:S02]  /*eda0*/  IMAD.MOV.U32 R242, RZ, RZ, R81 ;  /* 0x000000fffff27224 */ /* 0x000fe400078e0051 */
[----:B------:R-:W-:Y:S02]  /*edb0*/  IMAD.MOV.U32 R235, RZ, RZ, R82 ;  /* 0x000000ffffeb7224 */ /* 0x000fe400078e0052 */
[----:B------:R-:W-:Y:S02]  /*edc0*/  IMAD.MOV.U32 R149, RZ, RZ, R83 ;  /* 0x000000ffff957224 */ /* 0x000fe400078e0053 */
[----:B------:R-:W-:-:S02]  /*edd0*/  IMAD.MOV.U32 R82, RZ, RZ, R237 ;  /* 0x000000ffff527224 */ /* 0x000fc400078e00ed */
[----:B-1----:R-:W-:Y:S02]  /*ede0*/  IMAD.MOV.U32 R80, RZ, RZ, R96 ;  /* 0x000000ffff507224 */ /* 0x002fe400078e0060 */
[----:B------:R-:W-:Y:S02]  /*edf0*/  IMAD.MOV.U32 R81, RZ, RZ, R244 ;  /* 0x000000ffff517224 */ /* 0x000fe400078e00f4 */
[----:B------:R-:W-:Y:S02]  /*ee00*/  IMAD.MOV.U32 R83, RZ, RZ, R150 ;  /* 0x000000ffff537224 */ /* 0x000fe400078e0096 */
[----:B------:R-:W-:-:S04]  /*ee10*/  IMAD.WIDE R80, R46, 0x2, R80 ;  /* 0x000000022e507825 */ /* 0x000fc800078e0250 */
[----:B------:R-:W-:Y:S01]  /*ee20*/  IMAD.WIDE R82, R46, 0x2, R82 ;  /* 0x000000022e527825 */ /* 0x000fe200078e0252 */
[----:B------:R1:W-:Y:S03]  /*ee30*/  STL [R1+0xe0], R80 ;  /* 0x0000e05001007387 */ /* 0x0003e60000100800 */
[----:B------:R-:W-:Y:S02]  /*ee40*/  IMAD.MOV.U32 R244, RZ, RZ, R81 ;  /* 0x000000fffff47224 */ /* 0x000fe400078e0051 */
[----:B------:R-:W-:Y:S01]  /*ee50*/  IMAD.MOV.U32 R237, RZ, RZ, R82 ;  /* 0x000000ffffed7224 */ /* 0x000fe200078e0052 */
[----:B------:R-:W-:Y:S01]  /*ee60*/  MOV R82, R239 ;  /* 0x000000ef00527202 */ /* 0x000fe20000000f00 */
[----:B------:R-:W-:Y:S02]  /*ee70*/  IMAD.MOV.U32 R150, RZ, RZ, R83 ;  /* 0x000000ffff967224 */ /* 0x000fe400078e0053 */
[----:B------:R-:W-:Y:S01]  /*ee80*/  IMAD.MOV.U32 R83, RZ, RZ, R151 ;  /* 0x000000ffff537224 */ /* 0x000fe200078e0097 */
[----:B-1----:R-:W-:Y:S01]  /*ee90*/  MOV R81, R245 ;  /* 0x000000f500517202 */ /* 0x002fe20000000f00 */
[----:B------:R-:W-:-:S02]  /*eea0*/  IMAD.MOV.U32 R80, RZ, RZ, R97 ;  /* 0x000000ffff507224 */ /* 0x000fc400078e0061 */
[----:B------:R-:W-:-:S04]  /*eeb0*/  IMAD.WIDE R82, R46, 0x2, R82 ;  /* 0x000000022e527825 */ /* 0x000fc800078e0252 */
[----:B------:R-:W-:Y:S01]  /*eec0*/  IMAD.WIDE R80, R46, 0x2, R80 ;  /* 0x000000022e507825 */ /* 0x000fe200078e0250 */
[----:B------:R-:W-:-:S03]  /*eed0*/  IADD3 R45, R45, -0x1, RZ ;  /* 0xffffffff2d2d7810 */ /* 0x000fc60007ffe0ff */
[----:B------:R-:W-:Y:S01]  /*eee0*/  IMAD.MOV.U32 R239, RZ, RZ, R82 ;  /* 0x000000ffffef7224 */ /* 0x000fe200078e0052 */
[----:B------:R0:W-:Y:S01]  /*eef0*/  STL [R1+0xe4], R80 ;  /* 0x0000e45001007387 */ /* 0x0001e20000100800 */
[----:B------:R-:W-:Y:S02]  /*ef00*/  IMAD.MOV.U32 R151, RZ, RZ, R83 ;  /* 0x000000ffff977224 */ /* 0x000fe400078e0053 */
[----:B------:R-:W-:Y:S02]  /*ef10*/  IMAD.MOV.U32 R82, RZ, RZ, R241 ;  /* 0x000000ffff527224 */ /* 0x000fe400078e00f1 */
[----:B------:R-:W-:Y:S01]  /*ef20*/  IMAD.MOV.U32 R83, RZ, RZ, R152 ;  /* 0x000000ffff537224 */ /* 0x000fe200078e0098 */
[----:B------:R-:W-:-:S03]  /*ef30*/  ISETP.NE.U32.AND P0, PT, R45, RZ, PT ;  /* 0x000000ff2d00720c */ /* 0x000fc60003f05070 */
[----:B------:R-:W-:-:S04]  /*ef40*/  IMAD.WIDE R82, R46, 0x2, R82 ;  /* 0x000000022e527825 */ /* 0x000fc800078e0252 */
[----:B------:R-:W-:Y:S01]  /*ef50*/  IMAD.MOV.U32 R152, RZ, RZ, R83 ;  /* 0x000000ffff987224 */ /* 0x000fe200078e0053 */
[----:B------:R-:W-:Y:S01]  /*ef60*/  MOV R241, R82 ;  /* 0x0000005200f17202 */ /* 0x000fe20000000f00 */
[----:B------:R-:W-:Y:S02]  /*ef70*/  IMAD.MOV.U32 R82, RZ, RZ, R243 ;  /* 0x000000ffff527224 */ /* 0x000fe400078e00f3 */
[----:B------:R-:W-:Y:S02]  /*ef80*/  IMAD.MOV.U32 R83, RZ, RZ, R153 ;  /* 0x000000ffff537224 */ /* 0x000fe400078e0099 */
[----:B------:R-:W-:Y:S01]  /*ef90*/  IMAD.MOV.U32 R84, RZ, RZ, c[0x0][0x188] ;  /* 0x00006200ff547624 */ /* 0x000fe200078e00ff */
[----:B------:R-:W-:Y:S01]  /*efa0*/  UIADD3 UR4, UR4, -0x40, URZ ;  /* 0xffffffc004047890 */ /* 0x000fe2000fffe03f */
[----:B------:R-:W-:-:S04]  /*efb0*/  IMAD.WIDE R82, R46, 0x2, R82 ;  /* 0x000000022e527825 */ /* 0x000fc800078e0252 */
[----:B------:R-:W-:Y:S02]  /*efc0*/  IMAD.SHL.U32 R84, R84, 0x40, RZ ;  /* 0x0000004054547824 */ /* 0x000fe400078e00ff */
[----:B------:R-:W-:Y:S02]  /*efd0*/  IMAD.MOV.U32 R243, RZ, RZ, R82 ;  /* 0x000000fffff37224 */ /* 0x000fe400078e0052 */
[----:B------:R-:W-:Y:S02]  /*efe0*/  IMAD.MOV.U32 R153, RZ, RZ, R83 ;  /* 0x000000ffff997224 */ /* 0x000fe400078e0053 */
[----:B------:R-:W-:Y:S02]  /*eff0*/  IMAD.MOV.U32 R245, RZ, RZ, R81 ;  /* 0x000000fffff57224 */ /* 0x000fe400078e0051 */
[----:B------:R-:W-:Y:S01]  /*f000*/  IMAD.WIDE R92, R84, 0x2, R92 ;  /* 0x00000002545c7825 */ /* 0x000fe200078e025c */
[----:B0-----:R-:W-:Y:S01]  /*f010*/  @!P0 CALL.REL.NOINC `(.L_x_2) ;  /* 0x0000001000008944 */ /* 0x001fe20003c00000 */
[----:B------:R-:W-:Y:S05]  /*f020*/  BRA `(.L_x_3) ;  /* 0xffff98f000007947 */ /* 0x000fea000383ffff */
.L_x_2:
[----:B------:R-:W-:Y:S02]  /*f030*/  F2FP.PACK_AB R4, R71, R75 ;  /* 0x0000004b4704723e */ /* 0x000fe400000000ff */
[----:B------:R-:W-:-:S02]  /*f040*/  F2FP.PACK_AB R12, R70, R74 ;  /* 0x0000004a460c723e */ /* 0x000fc400000000ff */
[----:B------:R-:W-:Y:S02]  /*f050*/  F2FP.PACK_AB R8, R69, R73 ;  /* 0x000000494508723e */ /* 0x000fe400000000ff */
[----:B------:R-:W-:Y:S02]  /*f060*/  F2FP.PACK_AB R7, R79, R51 ;  /* 0x000000334f07723e */ /* 0x000fe400000000ff */
[----:B------:R-:W-:Y:S02]  /*f070*/  F2FP.PACK_AB R6, R55, R59 ;  /* 0x0000003b3706723e */ /* 0x000fe400000000ff */
[----:B------:R-:W-:Y:S02]  /*f080*/  F2FP.PACK_AB R5, R63, R67 ;  /* 0x000000433f05723e */ /* 0x000fe400000000ff */
        /* <DEDUP_REMOVED lines=10> */
.L_x_1:
[----:B-1----:R-:W2:Y:S04]  /*f130*/  LDL.LU R0, [R1+0x114] ;  /* 0x0001140001007983 */ /* 0x002ea80000300800 */
[----:B------:R-:W2:Y:S04]  /*f140*/  LDL.LU R20, [R1+0x110] ;  /* 0x0001100001147983 */ /* 0x000ea80000300800 */
[----:B------:R-:W3:Y:S04]  /*f150*/  LDL.LU R18, [R1+0x10c] ;  /* 0x00010c0001127983 */ /* 0x000ee80000300800 */
[----:B------:R-:W4:Y:S04]  /*f160*/  LDL.LU R22, [R1+0xe8] ;  /* 0x0000e80001167983 */ /* 0x000f280000300800 */
[----:B------:R-:W1:Y:S02]  /*f170*/  S2R R19, SR_TID.X ;  /* 0x0000000000137919 */ /* 0x000e640000002100 */
[----:B-1----:R-:W-:-:S02]  /*f180*/  IMAD.SHL.U32 R2, R19, 0x4, RZ ;  /* 0x0000000413027824 */ /* 0x002fc400078e00ff */
[----:B0-----:R-:W-:-:S05]  /*f190*/  IMAD.SHL.U32 R16, R19, 0x800, RZ ;  /* 0x0000080013107824 */ /* 0x001fca00078e00ff */
[----:B------:R-:W-:Y:S02]  /*f1a0*/  LOP3.LUT R17, R16, 0x3000, RZ, 0xc0, !PT ;  /* 0x0000300010117812 */ /* 0x000fe400078ec0ff */
[----:B------:R-:W-:-:S04]  /*f1b0*/  SHF.R.U32.HI R46, RZ, 0x4, R19 ;  /* 0x00000004ff2e7819 */ /* 0x000fc80000011613 */
[----:B------:R-:W-:Y:S01]  /*f1c0*/  SGXT.U32 R46, R46, 0x4 ;  /* 0x000000042e2e781a */ /* 0x000fe20000000000 */
[----:B------:R-:W-:Y:S01]  /*f1d0*/  IMAD.MOV.U32 R51, RZ, RZ, c[0x0][0x198] ;  /* 0x00006600ff337624 */ /* 0x000fe200078e00ff */
[----:B------:R-:W-:Y:S01]  /*f1e0*/  BAR.SYNC.DEFER_BLOCKING 0x0 ;  /* 0x0000000000007b1d */ /* 0x000fe20000010000 */
[----:B--2---:R-:W-:Y:S01]  /*f1f0*/  LOP3.LUT R3, R0, 0xe00, R20, 0xf8, !PT ;  /* 0x00000e0000037812 */ /* 0x004fe200078ef814 */
[----:B------:R-:W-:-:S03]  /*f200*/  IMAD.SHL.U32 R0, R19, 0x200, RZ ;  /* 0x0000020013007824 */ /* 0x000fc600078e00ff */
[----:B------:R-:W-:Y:S02]  /*f210*/  LOP3.LUT R3, R3, 0x70, R2, 0x78, !PT ;  /* 0x0000007003037812 */ /* 0x000fe400078e7802 */
[----:B------:R-:W-:-:S05]  /*f220*/  LOP3.LUT R0, R0, 0x3000, RZ, 0xc0, !PT ;  /* 0x0000300000007812 */ /* 0x000fca00078ec0ff */
[----:B------:R-:W-:-:S05]  /*f230*/  IMAD.IADD R16, R0, 0x1, R3 ;  /* 0x0000000100107824 */ /* 0x000fca00078e0203 */
[----:B------:R-:W-:Y:S04]  /*f240*/  STS.128 [R16], R68 ;  /* 0x0000004410007388 */ /* 0x000fe80000000c00 */
[----:B------:R-:W-:Y:S04]  /*f250*/  STS.128 [R16+0x100], R8 ;  /* 0x0001000810007388 */ /* 0x000fe80000000c00 */
[----:B------:R-:W-:Y:S04]  /*f260*/  STS.128 [R16+0x80], R12 ;  /* 0x0000800c10007388 */ /* 0x000fe80000000c00 */
[----:B------:R-:W-:Y:S01]  /*f270*/  STS.128 [R16+0x180], R4 ;  /* 0x0001800410007388 */ /* 0x000fe20000000c00 */
[----:B------:R-:W-:-:S02]  /*f280*/  LOP3.LUT R17, R17, 0x1f0, R20, 0xf8, !PT ;  /* 0x000001f011117812 */ /* 0x000fc400078ef814 */
[----:B------:R-:W-:Y:S02]  /*f290*/  LOP3.LUT R2, R2, 0x200, RZ, 0xc0, !PT ;  /* 0x0000020002027812 */ /* 0x000fe400078ec0ff */
[----:B------:R-:W-:Y:S01]  /*f2a0*/  LOP3.LUT R17, R17, 0x60, R19, 0x78, !PT ;  /* 0x0000006011117812 */ /* 0x000fe200078e7813 */
[----:B------:R-:W0:Y:S04]  /*f2b0*/  S2R R20, SR_TID.X ;  /* 0x0000000000147919 */ /* 0x000e280000002100 */
[----:B------:R-:W-:Y:S01]  /*f2c0*/  IMAD.IADD R45, R2, 0x1, R17 ;  /* 0x00000001022d7824 */ /* 0x000fe200078e0211 */
[----:B------:R-:W-:Y:S01]  /*f2d0*/  BAR.SYNC.DEFER_BLOCKING 0x0 ;  /* 0x0000000000007b1d */ /* 0x000fe20000010000 */
[----:B----4-:R-:W-:Y:S01]  /*f2e0*/  LEA.HI R0, R19, R22, RZ, 0x1c ;  /* 0x0000001613007211 */ /* 0x010fe200078fe0ff */
[C---:B---3--:R-:W-:Y:S01]  /*f2f0*/  IMAD R24, R18.reuse, c[0x0][0x194], RZ ;  /* 0x0000650012187a24 */ /* 0x048fe200078e02ff */
[----:B------:R-:W-:-:S03]  /*f300*/  ISETP.GE.AND P0, PT, R18, c[0x0][0x178], PT ;  /* 0x00005e0012007a0c */ /* 0x000fc60003f06270 */
[----:B------:R-:W1:Y:S04]  /*f310*/  LDS.128 R8, [R45] ;  /* 0x000000002d087984 */ /* 0x000e680000000c00 */
[----:B------:R-:W2:Y:S04]  /*f320*/  LDS.128 R12, [R45+0x400] ;  /* 0x000400002d0c7984 */ /* 0x000ea80000000c00 */
[----:B------:R-:W3:Y:S01]  /*f330*/  LDS.128 R4, [R45+0x800] ;  /* 0x000800002d047984 */ /* 0x000ee20000000c00 */
[----:B------:R-:W-:-:S03]  /*f340*/  LOP3.LUT R2, R22, R46, RZ, 0xfc, !PT ;  /* 0x0000002e16027212 */ /* 0x000fc600078efcff */
[----:B------:R4:W1:Y:S01]  /*f350*/  LDS.128 R16, [R45+0xc00] ;  /* 0x000c00002d107984 */ /* 0x0008620000000c00 */
[----:B0-----:R-:W-:Y:S01]  /*f360*/  LEA.HI R20, R20, 0x30, RZ, 0x1c ;  /* 0x0000003014147811 */ /* 0x001fe200078fe0ff */
[----:B------:R-:W-:Y:S01]  /*f370*/  IMAD R25, R2, c[0x0][0x198], RZ ;  /* 0x0000660002197a24 */ /* 0x000fe200078e02ff */
[----:B------:R-:W-:Y:S02]  /*f380*/  LEA R47, P1, R24, c[0x0][0x170], 0x1 ;  /* 0x00005c00182f7a11 */ /* 0x000fe400078208ff */
[----:B------:R-:W-:Y:S01]  /*f390*/  ISETP.LT.AND P6, PT, R2, c[0x0][0x17c], !P0 ;  /* 0x00005f0002007a0c */ /* 0x000fe200047c1270 */
[C---:B------:R-:W-:Y:S01]  /*f3a0*/  IMAD.IADD R23, R22.reuse, 0x1, R20 ;  /* 0x0000000116177824 */ /* 0x040fe200078e0214 */
[C-C-:B------:R-:W-:Y:S02]  /*f3b0*/  LOP3.LUT R28, R22.reuse, 0x1e0, R46.reuse, 0xfe, !PT ;  /* 0x000001e0161c7812 */ /* 0x140fe400078efe2e */
[C-C-:B------:R-:W-:Y:S02]  /*f3c0*/  LOP3.LUT R3, R22.reuse, 0x1d0, R46.reuse, 0xfe, !PT ;  /* 0x000001d016037812 */ /* 0x140fe400078efe2e */
[----:B------:R-:W-:-:S02]  /*f3d0*/  LOP3.LUT R29, R22, 0x1c0, R46, 0xfe, !PT ;  /* 0x000001c0161d7812 */ /* 0x000fc400078efe2e */
[C-C-:B------:R-:W-:Y:S02]  /*f3e0*/  LOP3.LUT R27, R22.reuse, 0x1a0, R46.reuse, 0xfe, !PT ;  /* 0x000001a0161b7812 */ /* 0x140fe400078efe2e */
[C-C-:B------:R-:W-:Y:S02]  /*f3f0*/  LOP3.LUT R30, R22.reuse, 0x190, R46.reuse, 0xfe, !PT ;  /* 0x00000190161e7812 */ /* 0x140fe400078efe2e */
[C-C-:B------:R-:W-:Y:S02]  /*f400*/  LOP3.LUT R31, R22.reuse, 0x180, R46.reuse, 0xfe, !PT ;  /* 0x00000180161f7812 */ /* 0x140fe400078efe2e */
        /* <DEDUP_REMOVED lines=16> */
[----:B------:R-:W-:Y:S02]  /*f510*/  LOP3.LUT R22, R22, 0x10, R46, 0xfe, !PT ;  /* 0x0000001016167812 */ /* 0x000fe400078efe2e */
[----:B------:R-:W-:Y:S02]  /*f520*/  LEA.HI.X.SX32 R49, R24, c[0x0][0x174], 0x1, P1 ;  /* 0x00005d0018317a11 */ /* 0x000fe400008f0eff */
[----:B------:R-:W-:Y:S01]  /*f530*/  LEA R2, P1, R25, R47, 0x1 ;  /* 0x0000002f19027211 */ /* 0x000fe200078208ff */
[C---:B------:R-:W-:Y:S01]  /*f540*/  IMAD R24, R22.reuse, c[0x0][0x198], RZ ;  /* 0x0000660016187a24 */ /* 0x040fe200078e02ff */
[----:B------:R-:W-:Y:S01]  /*f550*/  ISETP.LT.AND P2, PT, R3, c[0x0][0x17c], !P0 ;  /* 0x00005f0003007a0c */ /* 0x000fe20004741270 */
[----:B----4-:R-:W-:Y:S01]  /*f560*/  IMAD R45, R21, c[0x0][0x198], RZ ;  /* 0x00006600152d7a24 */ /* 0x010fe200078e02ff */
[----:B------:R-:W-:-:S02]  /*f570*/  ISETP.LT.AND P5, PT, R22, c[0x0][0x17c], !P0 ;  /* 0x00005f0016007a0c */ /* 0x000fc400047a1270 */
[----:B------:R-:W-:Y:S02]  /*f580*/  LEA.HI.X.SX32 R3, R25, R49, 0x1, P1 ;  /* 0x0000003119037211 */ /* 0x000fe400008f0eff */
[----:B------:R-:W-:Y:S02]  /*f590*/  ISETP.LT.AND P3, PT, R20, c[0x0][0x17c], !P0 ;  /* 0x00005f0014007a0c */ /* 0x000fe40004761270 */
[CC--:B------:R-:W-:Y:S01]  /*f5a0*/  LEA R20, P4, R24.reuse, R47.reuse, 0x1 ;  /* 0x0000002f18147211 */ /* 0x0c0fe200078808ff */
[----:B-1----:R0:W-:Y:S01]  /*f5b0*/  @P6 STG.E.U16 [R2.64], R8 ;  /* 0x0000000802006986 */ /* 0x0021e2000c101506 */
[----:B------:R-:W-:Y:S02]  /*f5c0*/  LEA R22, P6, R45, R47, 0x1 ;  /* 0x0000002f2d167211 */ /* 0x000fe400078c08ff */
[----:B------:R-:W-:Y:S01]  /*f5d0*/  ISETP.LT.AND P1, PT, R21, c[0x0][0x17c], !P0 ;  /* 0x00005f0015007a0c */ /* 0x000fe20004721270 */
[----:B------:R-:W-:Y:S01]  /*f5e0*/  IMAD R46, R23, c[0x0][0x198], RZ ;  /* 0x00006600172e7a24 */ /* 0x000fe200078e02ff */
[----:B------:R-:W-:-:S02]  /*f5f0*/  LEA.HI.X.SX32 R21, R24, R49, 0x1, P4 ;  /* 0x0000003118157211 */ /* 0x000fc400020f0eff */
[----:B------:R-:W-:Y:S02]  /*f600*/  ISETP.LT.AND P4, PT, R23, c[0x0][0x17c], !P0 ;  /* 0x00005f0017007a0c */ /* 0x000fe40004781270 */
[----:B------:R-:W-:Y:S02]  /*f610*/  LEA.HI.X.SX32 R23, R45, R49, 0x1, P6 ;  /* 0x000000312d177211 */ /* 0x000fe400030f0eff */
[----:B------:R-:W-:Y:S01]  /*f620*/  LEA R45, R51, R25, 0x6 ;  /* 0x00000019332d7211 */ /* 0x000fe200078e30ff */
[----:B--2---:R1:W-:Y:S01]  /*f630*/  @P5 STG.E.U16 [R20.64], R12 ;  /* 0x0000000c14005986 */ /* 0x0043e2000c101506 */
[CC--:B------:R-:W-:Y:S02]  /*f640*/  LEA R24, P5, R46.reuse, R47.reuse, 0x1 ;  /* 0x0000002f2e187211 */ /* 0x0c0fe400078a08ff */
[----:B0-----:R-:W-:Y:S02]  /*f650*/  LEA R2, P6, R45, R47, 0x1 ;  /* 0x0000002f2d027211 */ /* 0x001fe400078c08ff */
[----:B------:R-:W-:-:S02]  /*f660*/  LEA.HI.X.SX32 R25, R46, R49, 0x1, P5 ;  /* 0x000000312e197211 */ /* 0x000fc400028f0eff */
[----:B------:R-:W-:Y:S01]  /*f670*/  LEA.HI.X.SX32 R3, R45, R49, 0x1, P6 ;  /* 0x000000312d037211 */ /* 0x000fe200030f0eff */
[----:B------:R-:W-:Y:S01]  /*f680*/  IMAD R45, R51, 0x10, R45 ;  /* 0x00000010332d7824 */ /* 0x000fe200078e022d */
[----:B---3--:R-:W-:Y:S01]  /*f690*/  @P1 STG.E.U16 [R22.64], R4 ;  /* 0x0000000416001986 */ /* 0x008fe2000c101506 */
[----:B-1----:R-:W-:-:S03]  /*f6a0*/  PRMT R21, R8, 0x7632, R21 ;  /* 0x0000763208157816 */ /* 0x002fc60000000015 */
[----:B------:R-:W-:Y:S01]  /*f6b0*/  @P4 STG.E.U16 [R24.64], R16 ;  /* 0x0000001018004986 */ /* 0x000fe2000c101506 */
[----:B------:R-:W-:Y:S01]  /*f6c0*/  ISETP.LT.AND P1, PT, R26, c[0x0][0x17c], !P0 ;  /* 0x00005f001a007a0c */ /* 0x000fe20004721270 */
[----:B------:R-:W-:Y:S01]  /*f6d0*/  IMAD R26, R51, 0x10, R45 ;  /* 0x00000010331a7824 */ /* 0x000fe200078e022d */
[----:B------:R-:W-:Y:S01]  /*f6e0*/  ISETP.LT.AND P4, PT, R44, c[0x0][0x17c], !P0 ;  /* 0x00005f002c007a0c */ /* 0x000fe20004781270 */
[----:B------:R0:W-:Y:S01]  /*f6f0*/  @P3 STG.E.U16 [R2.64], R21 ;  /* 0x0000001502003986 */ /* 0x0001e2000c101506 */
[----:B------:R-:W-:Y:S02]  /*f700*/  LEA R20, P3, R45, R47, 0x1 ;  /* 0x0000002f2d147211 */ /* 0x000fe400078608ff */
[----:B------:R-:W-:Y:S02]  /*f710*/  ISETP.LT.AND P5, PT, R43, c[0x0][0x17c], !P0 ;  /* 0x00005f002b007a0c */ /* 0x000fe400047a1270 */
[----:B------:R-:W-:Y:S02]  /*f720*/  IADD3 R8, R0, 0x70, RZ ;  /* 0x0000007000087810 */ /* 0x000fe40007ffe0ff */
[----:B------:R-:W-:-:S02]  /*f730*/  PRMT R12, R12, 0x7632, R12 ;  /* 0x000076320c0c7816 */ /* 0x000fc4000000000c */
[----:B0-----:R-:W-:Y:S02]  /*f740*/  LEA.HI.X.SX32 R21, R45, R49, 0x1, P3 ;  /* 0x000000312d157211 */ /* 0x001fe400018f0eff */
[----:B------:R-:W-:Y:S02]  /*f750*/  LEA R22, P3, R26, R47, 0x1 ;  /* 0x0000002f1a167211 */ /* 0x000fe400078608ff */
[C---:B------:R-:W-:Y:S01]  /*f760*/  ISETP.LT.AND P6, PT, R8.reuse, c[0x0][0x17c], !P0 ;  /* 0x00005f0008007a0c */ /* 0x040fe200047c1270 */
[----:B------:R-:W-:Y:S01]  /*f770*/  IMAD R8, R8, c[0x0][0x198], RZ ;  /* 0x0000660008087a24 */ /* 0x000fe200078e02ff */
[----:B------:R-:W-:Y:S02]  /*f780*/  PRMT R3, R4, 0x7632, R3 ;  /* 0x0000763204037816 */ /* 0x000fe40000000003 */
[----:B------:R-:W-:Y:S01]  /*f790*/  LEA.HI.X.SX32 R23, R26, R49, 0x1, P3 ;  /* 0x000000311a177211 */ /* 0x000fe200018f0eff */
[----:B------:R-:W-:Y:S01]  /*f7a0*/  @P4 STG.E.U16 [R20.64], R12 ;  /* 0x0000000c14004986 */ /* 0x000fe2000c101506 */
[----:B------:R-:W-:Y:S01]  /*f7b0*/  LEA R2, P3, R8, R47, 0x1 ;  /* 0x0000002f08027211 */ /* 0x000fe200078608ff */
[----:B------:R-:W-:-:S02]  /*f7c0*/  IMAD R26, R51, 0x20, R26 ;  /* 0x00000020331a7824 */ /* 0x000fc400078e021a */
[----:B------:R0:W-:Y:S01]  /*f7d0*/  @P5 STG.E.U16 [R22.64], R3 ;  /* 0x0000000316005986 */ /* 0x0001e2000c101506 */
[----:B------:R-:W-:Y:S02]  /*f7e0*/  ISETP.LT.AND P5, PT, R42, c[0x0][0x17c], !P0 ;  /* 0x00005f002a007a0c */ /* 0x000fe400047a1270 */
[----:B------:R-:W-:Y:S02]  /*f7f0*/  PRMT R16, R16, 0x7632, R16 ;  /* 0x0000763210107816 */ /* 0x000fe40000000010 */
[----:B------:R-:W-:Y:S02]  /*f800*/  ISETP.LT.AND P4, PT, R41, c[0x0][0x17c], !P0 ;  /* 0x00005f0029007a0c */ /* 0x000fe40004781270 */
[----:B0-----:R-:W-:Y:S01]  /*f810*/  LEA.HI.X.SX32 R3, R8, R49, 0x1, P3 ;  /* 0x0000003108037211 */ /* 0x001fe200018f0eff */
[C---:B------:R-:W-:Y:S01]  /*f820*/  IMAD R8, R51.reuse, 0x10, R26 ;  /* 0x0000001033087824 */ /* 0x040fe200078e021a */
[----:B------:R-:W-:Y:S02]  /*f830*/  LEA R24, P3, R26, R47, 0x1 ;  /* 0x0000002f1a187211 */ /* 0x000fe400078608ff */
[----:B------:R-:W-:Y:S01]  /*f840*/  IADD3 R4, R0, 0xb0, RZ ;  /* 0x000000b000047810 */ /* 0x000fe20007ffe0ff */
[----:B------:R0:W-:Y:S01]  /*f850*/  @P6 STG.E.U16 [R2.64], R16 ;  /* 0x0000001002006986 */ /* 0x0001e2000c101506 */
[----:B------:R-:W-:Y:S01]  /*f860*/  LEA.HI.X.SX32 R25, R26, R49, 0x1, P3 ;  /* 0x000000311a197211 */ /* 0x000fe200018f0eff */
[----:B------:R-:W-:Y:S01]  /*f870*/  IMAD R12, R51, 0x10, R8 ;  /* 0x00000010330c7824 */ /* 0x000fe200078e0208 */
[----:B------:R-:W-:-:S02]  /*f880*/  LEA R20, P6, R8, R47, 0x1 ;  /* 0x0000002f08147211 */ /* 0x000fc400078c08ff */
[----:B------:R-:W-:Y:S01]  /*f890*/  ISETP.LT.AND P3, PT, R4, c[0x0][0x17c], !P0 ;  /* 0x00005f0004007a0c */ /* 0x000fe20004761270 */
[----:B------:R1:W-:Y:S01]  /*f8a0*/  @P5 STG.E.U16 [R24.64], R9 ;  /* 0x0000000918005986 */ /* 0x0003e2000c101506 */
[----:B------:R-:W-:Y:S01]  /*f8b0*/  LEA.HI.X.SX32 R21, R8, R49, 0x1, P6 ;  /* 0x0000003108157211 */ /* 0x000fe200030f0eff */
[----:B------:R-:W-:Y:S01]  /*f8c0*/  IMAD R4, R4, c[0x0][0x198], RZ ;  /* 0x0000660004047a24 */ /* 0x000fe200078e02ff */
[----:B------:R-:W-:-:S03]  /*f8d0*/  LEA R22, P5, R12, R47, 0x1 ;  /* 0x0000002f0c167211 */ /* 0x000fc600078a08ff */
[----:B------:R2:W-:Y:S01]  /*f8e0*/  @P4 STG.E.U16 [R20.64], R13 ;  /* 0x0000000d14004986 */ /* 0x0005e2000c101506 */
[----:B------:R-:W-:Y:S01]  /*f8f0*/  LEA.HI.X.SX32 R23, R12, R49, 0x1, P5 ;  /* 0x000000310c177211 */ /* 0x000fe200028f0eff */
[----:B------:R-:W-:Y:S01]  /*f900*/  IMAD R12, R51, 0x20, R12 ;  /* 0x00000020330c7824 */ /* 0x000fe200078e020c */
[----:B------:R-:W-:Y:S02]  /*f910*/  LEA R26, P6, R4, R47, 0x1 ;  /* 0x0000002f041a7211 */ /* 0x000fe400078c08ff */
[----:B------:R-:W-:Y:S02]  /*f920*/  ISETP.LT.AND P4, PT, R40, c[0x0][0x17c], !P0 ;  /* 0x00005f0028007a0c */ /* 0x000fe40004781270 */
[----:B------:R-:W-:Y:S02]  /*f930*/  ISETP.LT.AND P5, PT, R27, c[0x0][0x17c], !P0 ;  /* 0x00005f001b007a0c */ /* 0x000fe400047a1270 */
[----:B------:R-:W-:Y:S01]  /*f940*/  LEA.HI.X.SX32 R27, R4, R49, 0x1, P6 ;  /* 0x00000031041b7211 */ /* 0x000fe200030f0eff */
[----:B------:R-:W-:Y:S01]  /*f950*/  @P1 STG.E.U16 [R22.64], R5 ;  /* 0x0000000516001986 */ /* 0x000fe2000c101506 */
[----:B0-----:R-:W-:Y:S01]  /*f960*/  LEA R2, P6, R12, R47, 0x1 ;  /* 0x0000002f0c027211 */ /* 0x001fe200078c08ff */
[----:B------:R-:W-:Y:S01]  /*f970*/  IMAD R16, R51, 0x10, R12 ;  /* 0x0000001033107824 */ /* 0x000fe200078e020c */
[----:B------:R-:W-:-:S02]  /*f980*/  ISETP.LT.AND P1, PT, R39, c[0x0][0x17c], !P0 ;  /* 0x00005f0027007a0c */ /* 0x000fc40004721270 */
[----:B------:R-:W-:Y:S02]  /*f990*/  LEA.HI.X.SX32 R3, R12, R49, 0x1, P6 ;  /* 0x000000310c037211 */ /* 0x000fe400030f0eff */
[----:B-1----:R-:W-:Y:S01]  /*f9a0*/  PRMT R9, R9, 0x7632, R9 ;  /* 0x0000763209097816 */ /* 0x002fe20000000009 */
[----:B------:R-:W-:Y:S01]  /*f9b0*/  @P3 STG.E.U16 [R26.64], R17 ;  /* 0x000000111a003986 */ /* 0x000fe2000c101506 */
[----:B------:R-:W-:Y:S01]  /*f9c0*/  IADD3 R4, R0, 0xf0, RZ ;  /* 0x000000f000047810 */ /* 0x000fe20007ffe0ff */
[----:B--2---:R-:W-:Y:S01]  /*f9d0*/  IMAD R20, R51, 0x10, R16 ;  /* 0x0000001033147824 */ /* 0x004fe200078e0210 */
[----:B------:R-:W-:Y:S01]  /*f9e0*/  LEA R8, P6, R16, R47, 0x1 ;  /* 0x0000002f10087211 */ /* 0x000fe200078c08ff */
[----:B------:R0:W-:Y:S01]  /*f9f0*/  @P4 STG.E.U16 [R2.64], R9 ;  /* 0x0000000902004986 */ /* 0x0001e2000c101506 */
[----:B------:R-:W-:Y:S02]  /*fa00*/  ISETP.LT.AND P3, PT, R38, c[0x0][0x17c], !P0 ;  /* 0x00005f0026007a0c */ /* 0x000fe40004761270 */
[----:B------:R-:W-:-:S02]  /*fa10*/  PRMT R13, R13, 0x7632, R13 ;  /* 0x000076320d0d7816 */ /* 0x000fc4000000000d */
[----:B------:R-:W-:Y:S02]  /*fa20*/  ISETP.LT.AND P4, PT, R4, c[0x0][0x17c], !P0 ;  /* 0x00005f0004007a0c */ /* 0x000fe40004781270 */
[----:B0-----:R-:W-:Y:S01]  /*fa30*/  LEA.HI.X.SX32 R9, R16, R49, 0x1, P6 ;  /* 0x0000003110097211 */ /* 0x001fe200030f0eff */
[----:B------:R-:W-:Y:S01]  /*fa40*/  IMAD R16, R4, c[0x0][0x198], RZ ;  /* 0x0000660004107a24 */ /* 0x000fe200078e02ff */
[-C--:B------:R-:W-:Y:S02]  /*fa50*/  LEA R12, P6, R20, R47.reuse, 0x1 ;  /* 0x0000002f140c7211 */ /* 0x080fe400078c08ff */
[----:B------:R-:W-:Y:S01]  /*fa60*/  PRMT R3, R5, 0x7632, R3 ;  /* 0x0000763205037816 */ /* 0x000fe20000000003 */
[----:B------:R0:W-:Y:S01]  /*fa70*/  @P1 STG.E.U16 [R8.64], R13 ;  /* 0x0000000d08001986 */ /* 0x0001e2000c101506 */
[----:B------:R-:W-:Y:S02]  /*fa80*/  LEA R4, P1, R16, R47, 0x1 ;  /* 0x0000002f10047211 */ /* 0x000fe400078208ff */
[----:B------:R-:W-:-:S02]  /*fa90*/  PRMT R21, R17, 0x7632, R21 ;  /* 0x0000763211157816 */ /* 0x000fc40000000015 */
[-C--:B------:R-:W-:Y:S02]  /*faa0*/  LEA.HI.X.SX32 R5, R16, R49.reuse, 0x1, P1 ;  /* 0x0000003110057211 */ /* 0x080fe400008f0eff */
[----:B0-----:R-:W-:Y:S01]  /*fab0*/  LEA.HI.X.SX32 R13, R20, R49, 0x1, P6 ;  /* 0x00000031140d7211 */ /* 0x001fe200030f0eff */
[----:B------:R-:W-:Y:S01]  /*fac0*/  IMAD R20, R51, 0x20, R20 ;  /* 0x0000002033147824 */ /* 0x000fe200078e0214 */
[----:B------:R-:W-:-:S03]  /*fad0*/  ISETP.LT.AND P6, PT, R37, c[0x0][0x17c], !P0 ;  /* 0x00005f0025007a0c */ /* 0x000fc600047c1270 */
[----:B------:R0:W-:Y:S01]  /*fae0*/  @P3 STG.E.U16 [R12.64], R3 ;  /* 0x000000030c003986 */ /* 0x0001e2000c101506 */
[----:B------:R-:W-:Y:S01]  /*faf0*/  IMAD R9, R51, 0x10, R20 ;  /* 0x0000001033097824 */ /* 0x000fe200078e0214 */
[-C--:B------:R-:W-:Y:S02]  /*fb00*/  LEA R2, P3, R20, R47.reuse, 0x1 ;  /* 0x0000002f14027211 */ /* 0x080fe400078608ff */
[----:B------:R-:W-:Y:S01]  /*fb10*/  ISETP.LT.AND P1, PT, R36, c[0x0][0x17c], !P0 ;  /* 0x00005f0024007a0c */ /* 0x000fe20004721270 */
[----:B------:R1:W-:Y:S01]  /*fb20*/  @P4 STG.E.U16 [R4.64], R21 ;  /* 0x0000001504004986 */ /* 0x0003e2000c101506 */
[----:B------:R-:W-:Y:S02]  /*fb30*/  LEA R8, P4, R9, R47, 0x1 ;  /* 0x0000002f09087211 */ /* 0x000fe400078808ff */
[----:B------:R-:W-:Y:S02]  /*fb40*/  IADD3 R16, R0, 0x130, RZ ;  /* 0x0000013000107810 */ /* 0x000fe40007ffe0ff */
[----:B------:R-:W-:-:S02]  /*fb50*/  LEA R17, R51, R9, 0x4 ;  /* 0x0000000933117211 */ /* 0x000fc400078e20ff */
[-C--:B0-----:R-:W-:Y:S02]  /*fb60*/  LEA.HI.X.SX32 R3, R20, R49.reuse, 0x1, P3 ;  /* 0x0000003114037211 */ /* 0x081fe400018f0eff */
[----:B------:R-:W-:Y:S02]  /*fb70*/  LEA.HI.X.SX32 R9, R9, R49, 0x1, P4 ;  /* 0x0000003109097211 */ /* 0x000fe400020f0eff */
[C---:B------:R-:W-:Y:S01]  /*fb80*/  ISETP.LT.AND P4, PT, R16.reuse, c[0x0][0x17c], !P0 ;  /* 0x00005f0010007a0c */ /* 0x040fe20004781270 */
[----:B------:R0:W-:Y:S01]  /*fb90*/  @P6 STG.E.U16 [R2.64], R10 ;  /* 0x0000000a02006986 */ /* 0x0001e2000c101506 */
[----:B------:R-:W-:Y:S01]  /*fba0*/  ISETP.LT.AND P3, PT, R35, c[0x0][0x17c], !P0 ;  /* 0x00005f0023007a0c */ /* 0x000fe20004761270 */
[----:B------:R-:W-:Y:S01]  /*fbb0*/  IMAD R16, R16, c[0x0][0x198], RZ ;  /* 0x0000660010107a24 */ /* 0x000fe200078e02ff */
[----:B------:R-:W-:Y:S01]  /*fbc0*/  LEA R12, P6, R17, R47, 0x1 ;  /* 0x0000002f110c7211 */ /* 0x000fe200078c08ff */
[----:B------:R2:W-:Y:S01]  /*fbd0*/  @P1 STG.E.U16 [R8.64], R14 ;  /* 0x0000000e08001986 */ /* 0x0005e2000c101506 */
[----:B------:R-:W-:-:S02]  /*fbe0*/  ISETP.LT.AND P1, PT, R34, c[0x0][0x17c], !P0 ;  /* 0x00005f0022007a0c */ /* 0x000fc40004721270 */
[----:B------:R-:W-:Y:S01]  /*fbf0*/  LEA.HI.X.SX32 R13, R17, R49, 0x1, P6 ;  /* 0x00000031110d7211 */ /* 0x000fe200030f0eff */
[----:B------:R-:W-:Y:S01]  /*fc00*/  IMAD R17, R51, 0x20, R17 ;  /* 0x0000002033117824 */ /* 0x000fe200078e0211 */
[----:B-1----:R-:W-:-:S04]  /*fc10*/  LEA R4, P6, R16, R47, 0x1 ;  /* 0x0000002f10047211 */ /* 0x002fc800078c08ff */
[----:B------:R-:W-:Y:S01]  /*fc20*/  LEA.HI.X.SX32 R5, R16, R49, 0x1, P6 ;  /* 0x0000003110057211 */ /* 0x000fe200030f0eff */
[----:B------:R-:W-:Y:S01]  /*fc30*/  IMAD R16, R51, 0x10, R17 ;  /* 0x0000001033107824 */ /* 0x000fe200078e0211 */
[----:B0-----:R-:W-:Y:S01]  /*fc40*/  LEA R2, P6, R17, R47, 0x1 ;  /* 0x0000002f11027211 */ /* 0x001fe200078c08ff */
[----:B------:R-:W-:Y:S01]  /*fc50*/  @P3 STG.E.U16 [R12.64], R6 ;  /* 0x000000060c003986 */ /* 0x000fe2000c101506 */
[----:B------:R-:W-:Y:S02]  /*fc60*/  ISETP.LT.AND P3, PT, R33, c[0x0][0x17c], !P0 ;  /* 0x00005f0021007a0c */ /* 0x000fe40004761270 */
[----:B--2---:R-:W-:Y:S02]  /*fc70*/  PRMT R9, R10, 0x7632, R9 ;  /* 0x000076320a097816 */ /* 0x004fe40000000009 */
[----:B------:R-:W-:Y:S01]  /*fc80*/  LEA.HI.X.SX32 R3, R17, R49, 0x1, P6 ;  /* 0x0000003111037211 */ /* 0x000fe200030f0eff */
[----:B------:R-:W-:Y:S01]  /*fc90*/  @P4 STG.E.U16 [R4.64], R18 ;  /* 0x0000001204004986 */ /* 0x000fe2000c101506 */
[----:B------:R-:W-:Y:S01]  /*fca0*/  LEA R8, P6, R16, R47, 0x1 ;  /* 0x0000002f10087211 */ /* 0x000fe200078c08ff */
[----:B------:R-:W-:Y:S01]  /*fcb0*/  IMAD R17, R51, 0x10, R16 ;  /* 0x0000001033117824 */ /* 0x000fe200078e0210 */
[----:B------:R-:W-:Y:S01]  /*fcc0*/  ISETP.LT.AND P4, PT, R32, c[0x0][0x17c], !P0 ;  /* 0x00005f0020007a0c */ /* 0x000fe20004781270 */
[----:B------:R0:W-:Y:S01]  /*fcd0*/  @P1 STG.E.U16 [R2.64], R9 ;  /* 0x0000000902001986 */ /* 0x0001e2000c101506 */
[----:B------:R-:W-:-:S02]  /*fce0*/  IADD3 R10, R0, 0x170, RZ ;  /* 0x00000170000a7810 */ /* 0x000fc40007ffe0ff */
[----:B------:R-:W-:Y:S02]  /*fcf0*/  PRMT R14, R14, 0x7632, R14 ;  /* 0x000076320e0e7816 */ /* 0x000fe4000000000e */
[C---:B------:R-:W-:Y:S01]  /*fd00*/  ISETP.LT.AND P1, PT, R10.reuse, c[0x0][0x17c], !P0 ;  /* 0x00005f000a007a0c */ /* 0x040fe20004721270 */
[----:B------:R-:W-:Y:S01]  /*fd10*/  IMAD R10, R10, c[0x0][0x198], RZ ;  /* 0x000066000a0a7a24 */ /* 0x000fe200078e02ff */
[----:B0-----:R-:W-:Y:S02]  /*fd20*/  LEA.HI.X.SX32 R9, R16, R49, 0x1, P6 ;  /* 0x0000003110097211 */ /* 0x001fe400030f0eff */
[C---:B------:R-:W-:Y:S02]  /*fd30*/  LEA R12, P6, R17.reuse, R47, 0x1 ;  /* 0x0000002f110c7211 */ /* 0x040fe400078c08ff */
[----:B------:R-:W-:Y:S02]  /*fd40*/  PRMT R3, R6, 0x7632, R3 ;  /* 0x0000763206037816 */ /* 0x000fe40000000003 */
[----:B------:R-:W-:Y:S01]  /*fd50*/  LEA.HI.X.SX32 R13, R17, R49, 0x1, P6 ;  /* 0x00000031110d7211 */ /* 0x000fe200030f0eff */
[----:B------:R-:W-:Y:S01]  /*fd60*/  IMAD R17, R51, 0x20, R17 ;  /* 0x0000002033117824 */ /* 0x000fe200078e0211 */
[----:B------:R0:W-:Y:S01]  /*fd70*/  @P3 STG.E.U16 [R8.64], R14 ;  /* 0x0000000e08003986 */ /* 0x0001e2000c101506 */
[----:B------:R-:W-:-:S02]  /*fd80*/  ISETP.LT.AND P3, PT, R31, c[0x0][0x17c], !P0 ;  /* 0x00005f001f007a0c */ /* 0x000fc40004761270 */
[-C--:B------:R-:W-:Y:S01]  /*fd90*/  LEA R2, P6, R10, R47.reuse, 0x1 ;  /* 0x0000002f0a027211 */ /* 0x080fe200078c08ff */
[----:B------:R1:W-:Y:S01]  /*fda0*/  @P4 STG.E.U16 [R12.64], R3 ;  /* 0x000000030c004986 */ /* 0x0003e2000c101506 */
[----:B------:R-:W-:Y:S02]  /*fdb0*/  LEA R4, P4, R17, R47, 0x1 ;  /* 0x0000002f11047211 */ /* 0x000fe400078808ff */
[----:B------:R-:W-:Y:S01]  /*fdc0*/  IADD3 R6, R0, 0x1b0, RZ ;  /* 0x000001b000067810 */ /* 0x000fe20007ffe0ff */
[----:B0-----:R-:W-:Y:S01]  /*fdd0*/  IMAD R9, R51, 0x10, R17 ;  /* 0x0000001033097824 */ /* 0x001fe200078e0211 */
[----:B------:R-:W-:Y:S02]  /*fde0*/  PRMT R18, R18, 0x7632, R18 ;  /* 0x0000763212127816 */ /* 0x000fe40000000012 */
[-C--:B------:R-:W-:Y:S02]  /*fdf0*/  LEA.HI.X.SX32 R5, R17, R49.reuse, 0x1, P4 ;  /* 0x0000003111057211 */ /* 0x080fe400020f0eff */
[----:B-1----:R-:W-:Y:S01]  /*fe00*/  LEA.HI.X.SX32 R3, R10, R49, 0x1, P6 ;  /* 0x000000310a037211 */ /* 0x002fe200030f0eff */
[C---:B------:R-:W-:Y:S01]  /*fe10*/  IMAD R10, R51.reuse, 0x10, R9 ;  /* 0x00000010330a7824 */ /* 0x040fe200078e0209 */
[C---:B------:R-:W-:Y:S01]  /*fe20*/  ISETP.LT.AND P4, PT, R6.reuse, c[0x0][0x17c], !P0 ;  /* 0x00005f0006007a0c */ /* 0x040fe20004781270 */
[----:B------:R-:W-:Y:S01]  /*fe30*/  IMAD R6, R6, c[0x0][0x198], RZ ;  /* 0x0000660006067a24 */ /* 0x000fe200078e02ff */
[----:B------:R-:W-:Y:S01]  /*fe40*/  ISETP.LT.AND P6, PT, R30, c[0x0][0x17c], !P0 ;  /* 0x00005f001e007a0c */ /* 0x000fe200047c1270 */
[----:B------:R-:W-:Y:S01]  /*fe50*/  IMAD R14, R51, 0x20, R10 ;  /* 0x00000020330e7824 */ /* 0x000fe200078e020a */
[----:B------:R0:W-:Y:S01]  /*fe60*/  @P1 STG.E.U16 [R2.64], R18 ;  /* 0x0000001202001986 */ /* 0x0001e2000c101506 */
[----:B------:R-:W-:-:S03]  /*fe70*/  LEA R8, P1, R9, R47, 0x1 ;  /* 0x0000002f09087211 */ /* 0x000fc600078208ff */
[----:B------:R1:W-:Y:S01]  /*fe80*/  @P3 STG.E.U16 [R4.64], R11 ;  /* 0x0000000b04003986 */ /* 0x0003e2000c101506 */
[C---:B------:R-:W-:Y:S01]  /*fe90*/  LEA R12, P3, R6.reuse, R47, 0x1 ;  /* 0x0000002f060c7211 */ /* 0x040fe200078608ff */
[----:B------:R-:W-:Y:S01]  /*fea0*/  IMAD R17, R51, 0x10, R14 ;  /* 0x0000001033117824 */ /* 0x000fe200078e020e */
[-C--:B------:R-:W-:Y:S02]  /*feb0*/  LEA.HI.X.SX32 R9, R9, R49.reuse, 0x1, P1 ;  /* 0x0000003109097211 */ /* 0x080fe400008f0eff */
[----:B------:R-:W-:Y:S01]  /*fec0*/  LEA.HI.X.SX32 R13, R6, R49, 0x1, P3 ;  /* 0x00000031060d7211 */ /* 0x000fe200018f0eff */
[----:B------:R-:W-:Y:S01]  /*fed0*/  IMAD R6, R51, 0x10, R17 ;  /* 0x0000001033067824 */ /* 0x000fe200078e0211 */
[-C--:B0-----:R-:W-:Y:S01]  /*fee0*/  LEA R2, P1, R10, R47.reuse, 0x1 ;  /* 0x0000002f0a027211 */ /* 0x081fe200078208ff */
[----:B------:R0:W-:Y:S01]  /*fef0*/  @P6 STG.E.U16 [R8.64], R15 ;  /* 0x0000000f08006986 */ /* 0x0001e2000c101506 */
[----:B-1----:R-:W-:Y:S02]  /*ff00*/  LEA R4, P3, R14, R47, 0x1 ;  /* 0x0000002f0e047211 */ /* 0x002fe400078608ff */
[----:B------:R-:W-:-:S02]  /*ff10*/  LEA.HI.X.SX32 R3, R10, R49, 0x1, P1 ;  /* 0x000000310a037211 */ /* 0x000fc400008f0eff */
[----:B------:R-:W-:Y:S02]  /*ff20*/  IADD3 R0, R0, 0x1f0, RZ ;  /* 0x000001f000007810 */ /* 0x000fe40007ffe0ff */
[----:B------:R-:W-:Y:S02]  /*ff30*/  LEA.HI.X.SX32 R5, R14, R49, 0x1, P3 ;  /* 0x000000310e057211 */ /* 0x000fe400018f0eff */
[C---:B0-----:R-:W-:Y:S02]  /*ff40*/  LEA R8, P1, R6.reuse, R47, 0x1 ;  /* 0x0000002f06087211 */ /* 0x041fe400078208ff */
[----:B------:R-:W-:Y:S02]  /*ff50*/  ISETP.LT.AND P3, PT, R29, c[0x0][0x17c], !P0 ;  /* 0x00005f001d007a0c */ /* 0x000fe40004761270 */
[----:B------:R-:W-:Y:S02]  /*ff60*/  LEA.HI.X.SX32 R9, R6, R49, 0x1, P1 ;  /* 0x0000003106097211 */ /* 0x000fe400008f0eff */
[----:B------:R-:W-:-:S02]  /*ff70*/  ISETP.LT.AND P1, PT, R28, c[0x0][0x17c], !P0 ;  /* 0x00005f001c007a0c */ /* 0x000fc40004721270 */
[C---:B------:R-:W-:Y:S02]  /*ff80*/  ISETP.LT.AND P0, PT, R0.reuse, c[0x0][0x17c], !P0 ;  /* 0x00005f0000007a0c */ /* 0x040fe40004701270 */
[----:B------:R-:W-:Y:S01]  /*ff90*/  LEA R16, P6, R17, R47, 0x1 ;  /* 0x0000002f11107211 */ /* 0x000fe200078c08ff */
[----:B------:R-:W-:Y:S01]  /*ffa0*/  IMAD R18, R0, c[0x0][0x198], RZ ;  /* 0x0000660000127a24 */ /* 0x000fe200078e02ff */
[----:B------:R-:W-:Y:S02]  /*ffb0*/  PRMT R11, R11, 0x7632, R11 ;  /* 0x000076320b0b7816 */ /* 0x000fe4000000000b */
[----:B------:R-:W-:Y:S02]  /*ffc0*/  LEA.HI.X.SX32 R17, R17, R49, 0x1, P6 ;  /* 0x0000003111117211 */ /* 0x000fe400030f0eff */
[----:B------:R-:W-:Y:S01]  /*ffd0*/  PRMT R15, R15, 0x7632, R15 ;  /* 0x000076320f0f7816 */ /* 0x000fe2000000000f */
[----:B------:R0:W-:Y:S01]  /*ffe0*/  @P5 STG.E.U16 [R2.64], R7 ;  /* 0x0000000702005986 */ /* 0x0001e2000c101506 */
[----:B------:R-:W-:-:S03]  /*fff0*/  PRMT R0, R7, 0x7632, R0 ;  /* 0x0000763207007816 */ /* 0x000fc60000000000 */
[----:B------:R0:W-:Y:S01]  /*10000*/  @P4 STG.E.U16 [R12.64], R19 ;  /* 0x000000130c004986 */ /* 0x0001e2000c101506 */
[----:B------:R-:W-:-:S03]  /*10010*/  LEA R20, P6, R18, R47, 0x1 ;  /* 0x0000002f12147211 */ /* 0x000fc600078c08ff */
[----:B------:R0:W-:Y:S04]  /*10020*/  @P3 STG.E.U16 [R4.64], R11 ;  /* 0x0000000b04003986 */ /* 0x0001e8000c101506 */
[----:B------:R0:W-:Y:S01]  /*10030*/  @P2 STG.E.U16 [R16.64], R15 ;  /* 0x0000000f10002986 */ /* 0x0001e2000c101506 */
[----:B------:R-:W-:-:S03]  /*10040*/  LEA.HI.X.SX32 R21, R18, R49, 0x1, P6 ;  /* 0x0000003112157211 */ /* 0x000fc600030f0eff */
[----:B------:R0:W-:Y:S01]  /*10050*/  @P1 STG.E.U16 [R8.64], R0 ;  /* 0x0000000008001986 */ /* 0x0001e2000c101506 */
[----:B------:R-:W-:Y:S05]  /*10060*/  @!P0 EXIT ;  /* 0x000000000000894d */ /* 0x000fea0003800000 */
[----:B------:R-:W-:-:S05]  /*10070*/  PRMT R10, R19, 0x7632, R10 ;  /* 0x00007632130a7816 */ /* 0x000fca000000000a */
[----:B------:R-:W-:Y:S01]  /*10080*/  STG.E.U16 [R20.64], R10 ;  /* 0x0000000a14007986 */ /* 0x000fe2000c101506 */
[----:B------:R-:W-:Y:S05]  /*10090*/  EXIT ;  /* 0x000000000000794d */ /* 0x000fea0003800000 */
.L_x_4:
[----:B------:R-:W-:-:S00]  /*100a0*/  BRA `(.L_x_4) ;  /* 0xfffffff000007947 */ /* 0x000fc0000383ffff */
[----:B------:R-:W-:-:S00]  /*100b0*/  NOP ;  /* 0x0000000000007918 */ /* 0x000fc00000000000 */
        /* <DEDUP_REMOVED lines=12> */
.L_x_5:


//--------------------- .nv.shared.matmul_kernel  --------------------------
	.section	.nv.shared.matmul_kernel,"aw",@nobits
	.sectionflags	@""
	.align	16
